def matmul_kernel(
    a_ptr,
    b_ptr,
    c_ptr,
    M,
    N,
    K,
    stride_am,
    stride_ak,
    stride_bk,
    stride_bn,
    stride_cm,
    stride_cn,
    BLOCK_M: tl.constexpr,
    BLOCK_N: tl.constexpr,
    BLOCK_K: tl.constexpr,
    GROUP_M: tl.constexpr,
):
    pid = tl.program_id(axis=0)
    num_pid_m = tl.cdiv(M, BLOCK_M)
    num_pid_n = tl.cdiv(N, BLOCK_N)
    num_pid_in_group = GROUP_M * num_pid_n
    group_id = pid // num_pid_in_group
    first_pid_m = group_id * GROUP_M
    group_size_m = min(num_pid_m - first_pid_m, GROUP_M)
    pid_m = first_pid_m + ((pid % num_pid_in_group) % group_size_m)
    pid_n = (pid % num_pid_in_group) // group_size_m

    offs_am = (pid_m * BLOCK_M + tl.arange(0, BLOCK_M)) % M
    offs_bn = (pid_n * BLOCK_N + tl.arange(0, BLOCK_N)) % N
    offs_k = tl.arange(0, BLOCK_K)
    a_ptrs = a_ptr + offs_am[:, None] * stride_am + offs_k[None, :] * stride_ak
    b_ptrs = b_ptr + offs_k[:, None] * stride_bk + offs_bn[None, :] * stride_bn

    acc = tl.zeros((BLOCK_M, BLOCK_N), dtype=tl.float32)
    for kk in range(0, tl.cdiv(K, BLOCK_K)):
        a = tl.load(a_ptrs, mask=offs_k[None, :] < K - kk * BLOCK_K, other=0.0)
        b = tl.load(b_ptrs, mask=offs_k[:, None] < K - kk * BLOCK_K, other=0.0)
        acc = tl.dot(a, b, acc)
        a_ptrs += BLOCK_K * stride_ak
        b_ptrs += BLOCK_K * stride_bk

    c = acc.to(c_ptr.dtype.element_ty)
    offs_cm = pid_m * BLOCK_M + tl.arange(0, BLOCK_M)
    offs_cn = pid_n * BLOCK_N + tl.arange(0, BLOCK_N)
    c_ptrs = c_ptr + offs_cm[:, None] * stride_cm + offs_cn[None, :] * stride_cn
    mask = (offs_cm[:, None] < M) & (offs_cn[None, :] < N)
    tl.store(c_ptrs, c, mask=mask)

# config = {"BLOCK_K": 128, "BLOCK_M": 32, "BLOCK_N": 16, "GROUP_M": 8, "arch": "sm_90", "dtype": "fp16", "num_ctas": 1, "num_stages": 2, "num_warps": 2}
# arch = sm_90


// ===== COMPILED SASS (sm_90a) =====

	.target	sm_90a

	.elftype	@"ET_EXEC"


//--------------------- .note.nv.tkinfo           --------------------------
	.section	.note.nv.tkinfo,"",@"SHT_NOTE"
	.sectionflags	@"SHF_NOTE_NV_TKINFO"
	.tkinfo
        /*0018*/ 	.word	0x00000002
        /*0030*/ 	.string	""
        /*0030*/ 	.string	"ptxas"
        /*0030*/ 	.string	"Cuda compilation tools, release 13.0, V13.0.88"
        /*0030*/ 	.string	"Build cuda_13.0.r13.0/compiler.36424714_0"
        /*0030*/ 	.string	"-v  -suppress-debug-info  -lineinfo  -arch sm_90a "



//--------------------- .note.nv.cuinfo           --------------------------
	.section	.note.nv.cuinfo,"",@"SHT_NOTE"
	.sectionflags	@"SHF_NOTE_NV_CUINFO"
        /*0018*/ 	.short	0x0002
        /*001a*/ 	.short	0x005a
        /*001c*/ 	.short	0x0082
	.zero		2


//--------------------- .nv.info                  --------------------------
	.section	.nv.info,"",@"SHT_CUDA_INFO"
	.align	4


	//----- nvinfo : EIATTR_REGCOUNT
	.align		4
        /*0000*/ 	.byte	0x04, 0x2f
        /*0002*/ 	.short	(.L_1 - .L_0)
	.align		4
.L_0:
        /*0004*/ 	.word	index@(matmul_kernel)
        /*0008*/ 	.word	0x000000ff


	//----- nvinfo : EIATTR_FRAME_SIZE
	.align		4
.L_1:
        /*000c*/ 	.byte	0x04, 0x11
        /*000e*/ 	.short	(.L_3 - .L_2)
	.align		4
.L_2:
        /*0010*/ 	.word	index@(matmul_kernel)
        /*0014*/ 	.word	0x00000000


	//----- nvinfo : EIATTR_MIN_STACK_SIZE
	.align		4
.L_3:
        /*0018*/ 	.byte	0x04, 0x12
        /*001a*/ 	.short	(.L_5 - .L_4)
	.align		4
.L_4:
        /*001c*/ 	.word	index@(matmul_kernel)
        /*0020*/ 	.word	0x00000000
.L_5:


//--------------------- .nv.compat                --------------------------
	.section	.nv.compat,"",@"SHT_CUDA_COMPAT_INFO"
	.align	4
        /*0000*/ 	.byte	0x02, 0x09, 0x01, 0x00, 0x02, 0x02, 0x01, 0x00, 0x02, 0x05, 0x05, 0x00, 0x03, 0x07, 0x01, 0x01
        /*0010*/ 	.byte	0x02, 0x03, 0x00, 0x00, 0x02, 0x06, 0x01, 0x00, 0x04, 0x0b, 0x08, 0x00, 0x00, 0x00, 0x00, 0x00
        /*0020*/ 	.byte	0x00, 0x00, 0x00, 0x00


//--------------------- .nv.info.matmul_kernel    --------------------------
	.section	.nv.info.matmul_kernel,"",@"SHT_CUDA_INFO"
	.sectionflags	@""
	.align	4


	//----- nvinfo : EIATTR_CUDA_API_VERSION
	.align		4
        /*0000*/ 	.byte	0x04, 0x37
        /*0002*/ 	.short	(.L_7 - .L_6)
.L_6:
        /*0004*/ 	.word	0x00000082


	//----- nvinfo : EIATTR_KPARAM_INFO
	.align		4
.L_7:
        /*0008*/ 	.byte	0x04, 0x17
        /*000a*/ 	.short	(.L_9 - .L_8)
.L_8:
        /*000c*/ 	.word	0x00000000
        /*0010*/ 	.short	0x000d
        /*0012*/ 	.short	0x0048
        /*0014*/ 	.byte	0x00, 0xf4, 0x21, 0x00


	//----- nvinfo : EIATTR_KPARAM_INFO
	.align		4
.L_9:
        /*0018*/ 	.byte	0x04, 0x17
        /*001a*/ 	.short	(.L_11 - .L_10)
.L_10:
        /*001c*/ 	.word	0x00000000
        /*0020*/ 	.short	0x000c
        /*0022*/ 	.short	0x0040
        /*0024*/ 	.byte	0x00, 0xf4, 0x21, 0x00


	//----- nvinfo : EIATTR_KPARAM_INFO
	.align		4
.L_11:
        /*0028*/ 	.byte	0x04, 0x17
        /*002a*/ 	.short	(.L_13 - .L_12)
.L_12:
        /*002c*/ 	.word	0x00000000
        /*0030*/ 	.short	0x000b
        /*0032*/ 	.short	0x0038
        /*0034*/ 	.byte	0x00, 0xf0, 0x11, 0x00


	//----- nvinfo : EIATTR_KPARAM_INFO
	.align		4
.L_13:
        /*0038*/ 	.byte	0x04, 0x17
        /*003a*/ 	.short	(.L_15 - .L_14)
.L_14:
        /*003c*/ 	.word	0x00000000
        /*0040*/ 	.short	0x000a
        /*0042*/ 	.short	0x0034
        /*0044*/ 	.byte	0x00, 0xf0, 0x11, 0x00


	//----- nvinfo : EIATTR_KPARAM_INFO
	.align		4
.L_15:
        /*0048*/ 	.byte	0x04, 0x17
        /*004a*/ 	.short	(.L_17 - .L_16)
.L_16:
        /*004c*/ 	.word	0x00000000
        /*0050*/ 	.short	0x0009
        /*0052*/ 	.short	0x0030
        /*0054*/ 	.byte	0x00, 0xf0, 0x11, 0x00


	//----- nvinfo : EIATTR_KPARAM_INFO
	.align		4
.L_17:
        /*0058*/ 	.byte	0x04, 0x17
        /*005a*/ 	.short	(.L_19 - .L_18)
.L_18:
        /*005c*/ 	.word	0x00000000
        /*0060*/ 	.short	0x0008
        /*0062*/ 	.short	0x002c
        /*0064*/ 	.byte	0x00, 0xf0, 0x11, 0x00


	//----- nvinfo : EIATTR_KPARAM_INFO
	.align		4
.L_19:
        /*0068*/ 	.byte	0x04, 0x17
        /*006a*/ 	.short	(.L_21 - .L_20)
.L_20:
        /*006c*/ 	.word	0x00000000
        /*0070*/ 	.short	0x0007
        /*0072*/ 	.short	0x0028
        /*0074*/ 	.byte	0x00, 0xf0, 0x11, 0x00


	//----- nvinfo : EIATTR_KPARAM_INFO
	.align		4
.L_21:
        /*0078*/ 	.byte	0x04, 0x17
        /*007a*/ 	.short	(.L_23 - .L_22)
.L_22:
        /*007c*/ 	.word	0x00000000
        /*0080*/ 	.short	0x0006
        /*0082*/ 	.short	0x0024
        /*0084*/ 	.byte	0x00, 0xf0, 0x11, 0x00


	//----- nvinfo : EIATTR_KPARAM_INFO
	.align		4
.L_23:
        /*0088*/ 	.byte	0x04, 0x17
        /*008a*/ 	.short	(.L_25 - .L_24)
.L_24:
        /*008c*/ 	.word	0x00000000
        /*0090*/ 	.short	0x0005
        /*0092*/ 	.short	0x0020
        /*0094*/ 	.byte	0x00, 0xf0, 0x11, 0x00


	//----- nvinfo : EIATTR_KPARAM_INFO
	.align		4
.L_25:
        /*0098*/ 	.byte	0x04, 0x17
        /*009a*/ 	.short	(.L_27 - .L_26)
.L_26:
        /*009c*/ 	.word	0x00000000
        /*00a0*/ 	.short	0x0004
        /*00a2*/ 	.short	0x001c
        /*00a4*/ 	.byte	0x00, 0xf0, 0x11, 0x00


	//----- nvinfo : EIATTR_KPARAM_INFO
	.align		4
.L_27:
        /*00a8*/ 	.byte	0x04, 0x17
        /*00aa*/ 	.short	(.L_29 - .L_28)
.L_28:
        /*00ac*/ 	.word	0x00000000
        /*00b0*/ 	.short	0x0003
        /*00b2*/ 	.short	0x0018
        /*00b4*/ 	.byte	0x00, 0xf0, 0x11, 0x00


	//----- nvinfo : EIATTR_KPARAM_INFO
	.align		4
.L_29:
        /*00b8*/ 	.byte	0x04, 0x17
        /*00ba*/ 	.short	(.L_31 - .L_30)
.L_30:
        /*00bc*/ 	.word	0x00000000
        /*00c0*/ 	.short	0x0002
        /*00c2*/ 	.short	0x0010
        /*00c4*/ 	.byte	0x00, 0xf4, 0x21, 0x00


	//----- nvinfo : EIATTR_KPARAM_INFO
	.align		4
.L_31:
        /*00c8*/ 	.byte	0x04, 0x17
        /*00ca*/ 	.short	(.L_33 - .L_32)
.L_32:
        /*00cc*/ 	.word	0x00000000
        /*00d0*/ 	.short	0x0001
        /*00d2*/ 	.short	0x0008
        /*00d4*/ 	.byte	0x00, 0xf4, 0x21, 0x00


	//----- nvinfo : EIATTR_KPARAM_INFO
	.align		4
.L_33:
        /*00d8*/ 	.byte	0x04, 0x17
        /*00da*/ 	.short	(.L_35 - .L_34)
.L_34:
        /*00dc*/ 	.word	0x00000000
        /*00e0*/ 	.short	0x0000
        /*00e2*/ 	.short	0x0000
        /*00e4*/ 	.byte	0x00, 0xf4, 0x21, 0x00


	//----- nvinfo : EIATTR_SPARSE_MMA_MASK
	.align		4
.L_35:
        /*00e8*/ 	.byte	0x03, 0x50
        /*00ea*/ 	.short	0x0000


	//----- nvinfo : EIATTR_MAXREG_COUNT
	.align		4
        /*00ec*/ 	.byte	0x03, 0x1b
        /*00ee*/ 	.short	0x00ff


	//----- nvinfo : EIATTR_NUM_BARRIERS
	.align		4
        /*00f0*/ 	.byte	0x02, 0x4c
        /*00f2*/ 	.byte	0x01
	.zero		1


	//----- nvinfo : EIATTR_MERCURY_ISA_VERSION
	.align		4
        /*00f4*/ 	.byte	0x03, 0x5f
        /*00f6*/ 	.short	0x0101


	//----- nvinfo : EIATTR_EXIT_INSTR_OFFSETS
	.align		4
        /*00f8*/ 	.byte	0x04, 0x1c
        /*00fa*/ 	.short	(.L_37 - .L_36)


	//   ....[0]....
.L_36:
        /*00fc*/ 	.word	0x00004b10


	//   ....[1]....
        /*0100*/ 	.word	0x00004b40


	//----- nvinfo : EIATTR_REQNTID
	.align		4
.L_37:
        /*0104*/ 	.byte	0x04, 0x10
        /*0106*/ 	.short	(.L_39 - .L_38)
.L_38:
        /*0108*/ 	.word	0x00000040
        /*010c*/ 	.word	0x00000001
        /*0110*/ 	.word	0x00000001


	//----- nvinfo : EIATTR_CBANK_PARAM_SIZE
	.align		4
.L_39:
        /*0114*/ 	.byte	0x03, 0x19
        /*0116*/ 	.short	0x0050


	//----- nvinfo : EIATTR_PARAM_CBANK
	.align		4
        /*0118*/ 	.byte	0x04, 0x0a
        /*011a*/ 	.short	(.L_41 - .L_40)
	.align		4
.L_40:
        /*011c*/ 	.word	index@(.nv.constant0.matmul_kernel)
        /*0120*/ 	.short	0x0210
        /*0122*/ 	.short	0x0050


	//----- nvinfo : EIATTR_SW_WAR
	.align		4
.L_41:
        /*0124*/ 	.byte	0x04, 0x36
        /*0126*/ 	.short	(.L_43 - .L_42)
.L_42:
        /*0128*/ 	.word	0x00000008
.L_43:


//--------------------- .nv.callgraph             --------------------------
	.section	.nv.callgraph,"",@"SHT_CUDA_CALLGRAPH"
	.align	4
	.sectionentsize	8
	.align		4
        /*0000*/ 	.word	0x00000000
	.align		4
        /*0004*/ 	.word	0xffffffff
	.align		4
        /*0008*/ 	.word	0x00000000
	.align		4
        /*000c*/ 	.word	0xfffffffe
	.align		4
        /*0010*/ 	.word	0x00000000
	.align		4
        /*0014*/ 	.word	0xfffffffd
	.align		4
        /*0018*/ 	.word	0x00000000
	.align		4
        /*001c*/ 	.word	0xfffffffc


//--------------------- .text.matmul_kernel       --------------------------
	.section	.text.matmul_kernel,"ax",@progbits
	.align	128
        .global         matmul_kernel
        .type           matmul_kernel,@function
        .size           matmul_kernel,(.L_x_3 - matmul_kernel)
        .other          matmul_kernel,@"STO_CUDA_ENTRY STV_DEFAULT"
matmul_kernel:
.text.matmul_kernel:
[----:B------:R-:W-:Y:S08]  /*0000*/  LDC R1, c[0x0][0x28] ;  /* 0x00000a00ff017b82 */ /* 0x000ff00000000800 */
[----:B------:R-:W0:Y:S01]  /*0010*/  LDC.64 R26, c[0x0][0x228] ;  /* 0x00008a00ff1a7b82 */ /* 0x000e220000000a00 */
[----:B------:R-:W1:Y:S01]  /*0020*/  S2R R5, SR_CTAID.X ;  /* 0x0000000000057919 */ /* 0x000e620000002500 */
[----:B------:R-:W-:Y:S01]  /*0030*/  UMOV UR4, 0x400 ;  /* 0x0000040000047882 */ /* 0x000fe20000000000 */
[----:B------:R-:W-:Y:S01]  /*0040*/  ULDC.64 UR10, c[0x0][0x208] ;  /* 0x00008200000a7ab9 */ /* 0x000fe20000000a00 */
[----:B------:R-:W2:Y:S04]  /*0050*/  S2R R217, SR_TID.X ;  /* 0x0000000000d97919 */ /* 0x000ea80000002100 */
[----:B------:R-:W3:Y:S08]  /*0060*/  LDC R139, c[0x0][0x230] ;  /* 0x00008c00ff8b7b82 */ /* 0x000ef00000000800 */
[----:B------:R-:W4:Y:S01]  /*0070*/  S2UR UR6, SR_CgaCtaId ;  /* 0x00000000000679c3 */ /* 0x000f220000008800 */
[----:B0-----:R-:W-:-:S05]  /*0080*/  VIADD R0, R27, 0xf ;  /* 0x0000000f1b007836 */ /* 0x001fca0000000000 */
[----:B------:R-:W-:Y:S01]  /*0090*/  SHF.R.S32.HI R3, RZ, 0x1f, R0 ;  /* 0x0000001fff037819 */ /* 0x000fe20000011400 */
[----:B---3--:R-:W-:-:S03]  /*00a0*/  VIADD R139, R139, 0x7f ;  /* 0x0000007f8b8b7836 */ /* 0x008fc60000000000 */
[----:B------:R-:W-:Y:S02]  /*00b0*/  LEA.HI R3, R3, R0, RZ, 0x4 ;  /* 0x0000000003037211 */ /* 0x000fe400078f20ff */
[----:B-1----:R-:W-:Y:S02]  /*00c0*/  IABS R8, R5 ;  /* 0x0000000500087213 */ /* 0x002fe40000000000 */
[----:B------:R-:W-:Y:S01]  /*00d0*/  SHF.R.S32.HI R3, RZ, 0x4, R3 ;  /* 0x00000004ff037819 */ /* 0x000fe20000011403 */
[----:B----4-:R-:W-:-:S04]  /*00e0*/  ULEA UR6, UR6, UR4, 0x18 ;  /* 0x0000000406067291 */ /* 0x010fc8000f8ec03f */
[----:B------:R-:W-:-:S05]  /*00f0*/  IMAD.SHL.U32 R4, R3, 0x8, RZ ;  /* 0x0000000803047824 */ /* 0x000fca00078e00ff */
[-C--:B------:R-:W-:Y:S02]  /*0100*/  IABS R7, R4.reuse ;  /* 0x0000000400077213 */ /* 0x080fe40000000000 */
[----:B------:R-:W-:Y:S02]  /*0110*/  IABS R10, R4 ;  /* 0x00000004000a7213 */ /* 0x000fe40000000000 */
[----:B------:R-:W0:Y:S08]  /*0120*/  I2F.RP R0, R7 ;  /* 0x0000000700007306 */ /* 0x000e300000209400 */
[----:B0-----:R-:W0:Y:S02]  /*0130*/  MUFU.RCP R0, R0 ;  /* 0x0000000000007308 */ /* 0x001e240000001000 */
[----:B0-----:R-:W-:-:S02]  /*0140*/  VIADD R2, R0, 0xffffffe ;  /* 0x0ffffffe00027836 */ /* 0x001fc40000000000 */
[----:B------:R-:W-:-:S04]  /*0150*/  IMAD.MOV R0, RZ, RZ, -R10 ;  /* 0x000000ffff007224 */ /* 0x000fc800078e0a0a */
[----:B------:R0:W1:Y:S02]  /*0160*/  F2I.FTZ.U32.TRUNC.NTZ R3, R2 ;  /* 0x0000000200037305 */ /* 0x000064000021f000 */
[----:B0-----:R-:W-:Y:S02]  /*0170*/  IMAD.MOV.U32 R2, RZ, RZ, RZ ;  /* 0x000000ffff027224 */ /* 0x001fe400078e00ff */
[----:B-1----:R-:W-:-:S04]  /*0180*/  IMAD.MOV R6, RZ, RZ, -R3 ;  /* 0x000000ffff067224 */ /* 0x002fc800078e0a03 */
[----:B------:R-:W-:Y:S02]  /*0190*/  IMAD R9, R6, R7, RZ ;  /* 0x0000000706097224 */ /* 0x000fe400078e02ff */
[----:B------:R-:W-:Y:S02]  /*01a0*/  IMAD.MOV.U32 R6, RZ, RZ, R8 ;  /* 0x000000ffff067224 */ /* 0x000fe400078e0008 */
[----:B------:R-:W-:-:S06]  /*01b0*/  IMAD.HI.U32 R3, R3, R9, R2 ;  /* 0x0000000903037227 */ /* 0x000fcc00078e0002 */
[----:B------:R-:W-:-:S04]  /*01c0*/  IMAD.HI.U32 R3, R3, R6, RZ ;  /* 0x0000000603037227 */ /* 0x000fc800078e00ff */
[----:B------:R-:W-:-:S05]  /*01d0*/  IMAD R0, R3, R0, R6 ;  /* 0x0000000003007224 */ /* 0x000fca00078e0206 */
[----:B------:R-:W-:-:S13]  /*01e0*/  ISETP.GT.U32.AND P1, PT, R7, R0, PT ;  /* 0x000000000700720c */ /* 0x000fda0003f24070 */
[----:B------:R-:W-:Y:S02]  /*01f0*/  @!P1 IMAD.IADD R0, R0, 0x1, -R7 ;  /* 0x0000000100009824 */ /* 0x000fe400078e0a07 */
[----:B------:R-:W-:Y:S01]  /*0200*/  @!P1 VIADD R3, R3, 0x1 ;  /* 0x0000000103039836 */ /* 0x000fe20000000000 */
[----:B------:R-:W-:Y:S02]  /*0210*/  ISETP.NE.AND P1, PT, R4, RZ, PT ;  /* 0x000000ff0400720c */ /* 0x000fe40003f25270 */
[----:B------:R-:W-:Y:S02]  /*0220*/  ISETP.GE.U32.AND P0, PT, R0, R7, PT ;  /* 0x000000070000720c */ /* 0x000fe40003f06070 */
[----:B------:R-:W-:-:S04]  /*0230*/  LOP3.LUT R0, R5, R4, RZ, 0x3c, !PT ;  /* 0x0000000405007212 */ /* 0x000fc800078e3cff */
[----:B------:R-:W-:Y:S01]  /*0240*/  ISETP.GE.AND P2, PT, R0, RZ, PT ;  /* 0x000000ff0000720c */ /* 0x000fe20003f46270 */
[----:B------:R-:W-:-:S06]  /*0250*/  VIADD R0, R26, 0x1f ;  /* 0x0000001f1a007836 */ /* 0x000fcc0000000000 */
[----:B------:R-:W-:-:S04]  /*0260*/  @P0 VIADD R3, R3, 0x1 ;  /* 0x0000000103030836 */ /* 0x000fc80000000000 */
[----:B------:R-:W-:Y:S01]  /*0270*/  IMAD.MOV.U32 R2, RZ, RZ, R3 ;  /* 0x000000ffff027224 */ /* 0x000fe200078e0003 */
[----:B------:R-:W-:-:S03]  /*0280*/  SHF.R.S32.HI R3, RZ, 0x1f, R0 ;  /* 0x0000001fff037819 */ /* 0x000fc60000011400 */
[----:B------:R-:W-:Y:S01]  /*0290*/  @!P2 IMAD.MOV R2, RZ, RZ, -R2 ;  /* 0x000000ffff02a224 */ /* 0x000fe200078e0a02 */
[----:B------:R-:W-:Y:S02]  /*02a0*/  @!P1 LOP3.LUT R2, RZ, R4, RZ, 0x33, !PT ;  /* 0x00000004ff029212 */ /* 0x000fe400078e33ff */
[----:B------:R-:W-:-:S03]  /*02b0*/  LEA.HI R3, R3, R0, RZ, 0x5 ;  /* 0x0000000003037211 */ /* 0x000fc600078f28ff */
[----:B------:R-:W-:Y:S02]  /*02c0*/  IMAD.SHL.U32 R6, R2, 0x8, RZ ;  /* 0x0000000802067824 */ /* 0x000fe400078e00ff */
[----:B------:R-:W-:-:S03]  /*02d0*/  IMAD.MOV R2, RZ, RZ, -R2 ;  /* 0x000000ffff027224 */ /* 0x000fc600078e0a02 */
[----:B------:R-:W-:Y:S01]  /*02e0*/  LEA.HI.SX32 R3, R3, -R6, 0x1b ;  /* 0x8000000603037211 */ /* 0x000fe200078fdaff */
[----:B------:R-:W-:-:S03]  /*02f0*/  IMAD R4, R4, R2, R5 ;  /* 0x0000000204047224 */ /* 0x000fc600078e0205 */
[----:B------:R-:W-:Y:S02]  /*0300*/  VIMNMX R11, R3, 0x8, PT ;  /* 0x00000008030b7848 */ /* 0x000fe40003fe0100 */
[----:B------:R-:W-:Y:S02]  /*0310*/  IABS R9, R4 ;  /* 0x0000000400097213 */ /* 0x000fe40000000000 */
[----:B------:R-:W-:-:S04]  /*0320*/  IABS R7, R11 ;  /* 0x0000000b00077213 */ /* 0x000fc80000000000 */
[----:B------:R-:W0:Y:S08]  /*0330*/  I2F.RP R0, R7 ;  /* 0x0000000700007306 */ /* 0x000e300000209400 */
[----:B0-----:R-:W0:Y:S02]  /*0340*/  MUFU.RCP R0, R0 ;  /* 0x0000000000007308 */ /* 0x001e240000001000 */
[----:B0-----:R-:W-:-:S06]  /*0350*/  VIADD R3, R0, 0xffffffe ;  /* 0x0ffffffe00037836 */ /* 0x001fcc0000000000 */
[----:B------:R-:W0:Y:S02]  /*0360*/  F2I.FTZ.U32.TRUNC.NTZ R3, R3 ;  /* 0x0000000300037305 */ /* 0x000e24000021f000 */
[----:B0-----:R-:W-:-:S04]  /*0370*/  IMAD.MOV R8, RZ, RZ, -R3 ;  /* 0x000000ffff087224 */ /* 0x001fc800078e0a03 */
[----:B------:R-:W-:Y:S01]  /*0380*/  IMAD.MOV.U32 R2, RZ, RZ, R8 ;  /* 0x000000ffff027224 */ /* 0x000fe200078e0008 */
[----:B------:R-:W-:-:S03]  /*0390*/  IABS R8, R11 ;  /* 0x0000000b00087213 */ /* 0x000fc60000000000 */
[----:B------:R-:W-:Y:S02]  /*03a0*/  IMAD R5, R2, R7, RZ ;  /* 0x0000000702057224 */ /* 0x000fe400078e02ff */
[----:B------:R-:W-:Y:S02]  /*03b0*/  IMAD.MOV.U32 R2, RZ, RZ, RZ ;  /* 0x000000ffff027224 */ /* 0x000fe400078e00ff */
[----:B------:R-:W-:Y:S02]  /*03c0*/  IMAD.MOV R0, RZ, RZ, -R8 ;  /* 0x000000ffff007224 */ /* 0x000fe400078e0a08 */
[----:B------:R-:W-:Y:S01]  /*03d0*/  IMAD.HI.U32 R2, R3, R5, R2 ;  /* 0x0000000503027227 */ /* 0x000fe200078e0002 */
[----:B--2---:R-:W-:-:S05]  /*03e0*/  LOP3.LUT R5, R217, 0x1f, RZ, 0xc0, !PT ;  /* 0x0000001fd9057812 */ /* 0x004fca00078ec0ff */
        /* <DEDUP_REMOVED lines=8> */
[----:B------:R-:W-:-:S07]  /*0470*/  ISETP.GE.AND P2, PT, R0, RZ, PT ;  /* 0x000000ff0000720c */ /* 0x000fce0003f46270 */
[----:B------:R-:W-:Y:S01]  /*0480*/  @P0 VIADD R2, R2, 0x1 ;  /* 0x0000000102020836 */ /* 0x000fe20000000000 */
[----:B------:R-:W-:-:S03]  /*0490*/  ISETP.GT.AND P0, PT, R139, 0x7f, PT ;  /* 0x0000007f8b00780c */ /* 0x000fc60003f04270 */
[----:B------:R-:W-:Y:S01]  /*04a0*/  IMAD.MOV.U32 R3, RZ, RZ, R2 ;  /* 0x000000ffff037224 */ /* 0x000fe200078e0002 */
[----:B------:R-:W-:-:S03]  /*04b0*/  SHF.R.U32.HI R2, RZ, 0x5, R217 ;  /* 0x00000005ff027819 */ /* 0x000fc600000116d9 */
[----:B------:R-:W-:Y:S01]  /*04c0*/  @!P2 IMAD.MOV R3, RZ, RZ, -R3 ;  /* 0x000000ffff03a224 */ /* 0x000fe200078e0a03 */
[----:B------:R-:W-:Y:S02]  /*04d0*/  @!P1 LOP3.LUT R3, RZ, R11, RZ, 0x33, !PT ;  /* 0x0000000bff039212 */ /* 0x000fe400078e33ff */
[----:B------:R-:W-:-:S03]  /*04e0*/  SGXT.U32 R2, R2, 0x1 ;  /* 0x000000010202781a */ /* 0x000fc60000000000 */
[----:B------:R-:W-:Y:S01]  /*04f0*/  IMAD.MOV R0, RZ, RZ, -R3 ;  /* 0x000000ffff007224 */ /* 0x000fe200078e0a03 */
[----:B------:R-:W-:Y:S01]  /*0500*/  @!P0 CS2R R100, SRZ ;  /* 0x0000000000648805 */ /* 0x000fe2000001ff00 */
[----:B------:R-:W-:Y:S01]  /*0510*/  @!P0 IMAD.SHL.U32 R216, R217, 0x8, RZ ;  /* 0x00000008d9d88824 */ /* 0x000fe200078e00ff */
[----:B------:R-:W-:Y:S01]  /*0520*/  @!P0 CS2R R102, SRZ ;  /* 0x0000000000668805 */ /* 0x000fe2000001ff00 */
[----:B------:R-:W-:Y:S02]  /*0530*/  IMAD R0, R11, R0, R4 ;  /* 0x000000000b007224 */ /* 0x000fe400078e0204 */
[----:B------:R-:W-:Y:S02]  /*0540*/  IMAD.SHL.U32 R3, R3, 0x10, RZ ;  /* 0x0000001003037824 */ /* 0x000fe400078e00ff */
[----:B------:R-:W-:Y:S01]  /*0550*/  IMAD.IADD R0, R6, 0x1, R0 ;  /* 0x0000000106007824 */ /* 0x000fe200078e0200 */
[----:B------:R-:W-:-:S03]  /*0560*/  LOP3.LUT R6, R217, 0x3f, RZ, 0xc0, !PT ;  /* 0x0000003fd9067812 */ /* 0x000fc600078ec0ff */
[----:B------:R-:W-:Y:S01]  /*0570*/  IMAD R0, R0, 0x20, R5 ;  /* 0x0000002000007824 */ /* 0x000fe200078e0205 */
[----:B------:R-:W-:Y:S06]  /*0580*/  @!P0 BRA `(.L_x_0) ;  /* 0x0000004000408947 */ /* 0x000fec0003800000 */
[----:B------:R-:W-:Y:S01]  /*0590*/  IABS R12, R26 ;  /* 0x0000001a000c7213 */ /* 0x000fe20000000000 */
[----:B------:R-:W-:Y:S01]  /*05a0*/  IMAD.MOV.U32 R4, RZ, RZ, RZ ;  /* 0x000000ffff047224 */ /* 0x000fe200078e00ff */
[----:B------:R-:W-:Y:S01]  /*05b0*/  IABS R24, R27 ;  /* 0x0000001b00187213 */ /* 0x000fe20000000000 */
[C---:B------:R-:W-:Y:S01]  /*05c0*/  VIADD R28, R3.reuse, 0xa ;  /* 0x0000000a031c7836 */ /* 0x040fe20000000000 */
[----:B------:R-:W0:Y:S01]  /*05d0*/  I2F.RP R7, R12 ;  /* 0x0000000c00077306 */ /* 0x000e220000209400 */
[----:B------:R-:W-:Y:S01]  /*05e0*/  ISETP.GE.AND P5, PT, R0, RZ, PT ;  /* 0x000000ff0000720c */ /* 0x000fe20003fa6270 */
[C---:B------:R-:W-:Y:S01]  /*05f0*/  VIADD R29, R3.reuse, 0x9 ;  /* 0x00000009031d7836 */ /* 0x040fe20000000000 */
[----:B------:R-:W-:Y:S01]  /*0600*/  ISETP.NE.AND P3, PT, R26, RZ, PT ;  /* 0x000000ff1a00720c */ /* 0x000fe20003f65270 */
[C---:B------:R-:W-:Y:S01]  /*0610*/  VIADD R30, R3.reuse, 0x8 ;  /* 0x00000008031e7836 */ /* 0x040fe20000000000 */
[----:B------:R-:W-:Y:S01]  /*0620*/  IABS R21, R28 ;  /* 0x0000001c00157213 */ /* 0x000fe20000000000 */
[C---:B------:R-:W-:Y:S01]  /*0630*/  VIADD R31, R3.reuse, 0x6 ;  /* 0x00000006031f7836 */ /* 0x040fe20000000000 */
[----:B------:R-:W-:Y:S01]  /*0640*/  IABS R23, R29 ;  /* 0x0000001d00177213 */ /* 0x000fe20000000000 */
[----:B------:R-:W1:Y:S01]  /*0650*/  I2F.RP R9, R24 ;  /* 0x0000001800097306 */ /* 0x000e620000209400 */
[C---:B------:R-:W-:Y:S01]  /*0660*/  VIADD R32, R3.reuse, 0x5 ;  /* 0x0000000503207836 */ /* 0x040fe20000000000 */
[----:B------:R-:W2:Y:S01]  /*0670*/  LDC R85, c[0x0][0x238] ;  /* 0x00008e00ff557b82 */ /* 0x000ea20000000800 */
[C---:B------:R-:W-:Y:S01]  /*0680*/  VIADD R33, R3.reuse, 0x4 ;  /* 0x0000000403217836 */ /* 0x040fe20000000000 */
[----:B------:R-:W-:Y:S01]  /*0690*/  ULDC UR7, c[0x0][0x23c] ;  /* 0x00008f0000077ab9 */ /* 0x000fe20000000800 */
[C---:B------:R-:W-:Y:S01]  /*06a0*/  VIADD R35, R3.reuse, 0x2 ;  /* 0x0000000203237836 */ /* 0x040fe20000000000 */
[----:B------:R-:W-:Y:S01]  /*06b0*/  ULDC UR4, c[0x0][0x234] ;  /* 0x00008d0000047ab9 */ /* 0x000fe20000000800 */
[C---:B------:R-:W-:Y:S01]  /*06c0*/  VIADD R34, R3.reuse, 0x3 ;  /* 0x0000000303227836 */ /* 0x040fe20000000000 */
[----:B0-----:R-:W0:Y:S01]  /*06d0*/  MUFU.RCP R7, R7 ;  /* 0x0000000700077308 */ /* 0x001e220000001000 */
[----:B------:R-:W-:Y:S01]  /*06e0*/  IABS R25, R33 ;  /* 0x0000002100197213 */ /* 0x000fe20000000000 */
[----:B------:R-:W-:Y:S01]  /*06f0*/  VIADD R36, R3, 0x1 ;  /* 0x0000000103247836 */ /* 0x000fe20000000000 */
[----:B------:R-:W-:Y:S01]  /*0700*/  ULDC UR5, c[0x0][0x240] ;  /* 0x0000900000057ab9 */ /* 0x000fe20000000800 */
[----:B------:R-:W-:Y:S01]  /*0710*/  ULDC.64 UR8, c[0x0][0x210] ;  /* 0x0000840000087ab9 */ /* 0x000fe20000000a00 */
[C---:B------:R-:W-:Y:S01]  /*0720*/  LOP3.LUT R138, R2.reuse, 0x6a, RZ, 0xfc, !PT ;  /* 0x0000006a028a7812 */ /* 0x040fe200078efcff */
[----:B------:R-:W-:Y:S01]  /*0730*/  IMAD.SHL.U32 R216, R217, 0x8, RZ ;  /* 0x00000008d9d87824 */ /* 0x000fe200078e00ff */
[----:B------:R-:W-:Y:S01]  /*0740*/  IABS R22, R36 ;  /* 0x0000002400167213 */ /* 0x000fe20000000000 */
[----:B-1----:R-:W1:Y:S01]  /*0750*/  MUFU.RCP R9, R9 ;  /* 0x0000000900097308 */ /* 0x002e620000001000 */
[----:B------:R-:W-:-:S02]  /*0760*/  LOP3.LUT R135, R2, 0x64, RZ, 0xfc, !PT ;  /* 0x0000006402877812 */ /* 0x000fc400078efcff */
[----:B------:R-:W-:Y:S02]  /*0770*/  CS2R R108, SRZ ;  /* 0x00000000006c7805 */ /* 0x000fe4000001ff00 */
[C---:B------:R-:W-:Y:S02]  /*0780*/  LOP3.LUT R136, R2.reuse, 0x66, RZ, 0xfc, !PT ;  /* 0x0000006602887812 */ /* 0x040fe400078efcff */
[----:B------:R-:W-:Y:S02]  /*0790*/  CS2R R110, SRZ ;  /* 0x00000000006e7805 */ /* 0x000fe4000001ff00 */
[C---:B------:R-:W-:Y:S02]  /*07a0*/  LOP3.LUT R137, R2.reuse, 0x68, RZ, 0xfc, !PT ;  /* 0x0000006802897812 */ /* 0x040fe400078efcff */
[----:B------:R-:W-:Y:S02]  /*07b0*/  CS2R R100, SRZ ;  /* 0x0000000000647805 */ /* 0x000fe4000001ff00 */
[----:B------:R-:W-:-:S02]  /*07c0*/  LOP3.LUT R132, R2, 0x5e, RZ, 0xfc, !PT ;  /* 0x0000005e02847812 */ /* 0x000fc400078efcff */
[----:B------:R-:W-:Y:S01]  /*07d0*/  CS2R R102, SRZ ;  /* 0x0000000000667805 */ /* 0x000fe2000001ff00 */
[----:B0-----:R-:W-:Y:S01]  /*07e0*/  VIADD R8, R7, 0xffffffe ;  /* 0x0ffffffe07087836 */ /* 0x001fe20000000000 */
[----:B------:R-:W-:Y:S01]  /*07f0*/  IABS R7, R0 ;  /* 0x0000000000077213 */ /* 0x000fe20000000000 */
[CC--:B--2---:R-:W-:Y:S01]  /*0800*/  IMAD R86, R2.reuse, R85.reuse, RZ ;  /* 0x0000005502567224 */ /* 0x0c4fe200078e02ff */
[C---:B------:R-:W-:Y:S01]  /*0810*/  LOP3.LUT R133, R2.reuse, 0x60, RZ, 0xfc, !PT ;  /* 0x0000006002857812 */ /* 0x040fe200078efcff */
[----:B------:R0:W2:Y:S01]  /*0820*/  F2I.FTZ.U32.TRUNC.NTZ R5, R8 ;  /* 0x0000000800057305 */ /* 0x0000a2000021f000 */
[----:B------:R-:W-:Y:S01]  /*0830*/  LOP3.LUT R134, R2, 0x62, RZ, 0xfc, !PT ;  /* 0x0000006202867812 */ /* 0x000fe200078efcff */
[-C--:B------:R-:W-:Y:S01]  /*0840*/  IMAD R84, R138, R85.reuse, RZ ;  /* 0x000000558a547224 */ /* 0x080fe200078e02ff */
[C---:B------:R-:W-:Y:S01]  /*0850*/  LOP3.LUT R129, R2.reuse, 0x58, RZ, 0xfc, !PT ;  /* 0x0000005802817812 */ /* 0x040fe200078efcff */
[----:B-1----:R-:W-:Y:S01]  /*0860*/  VIADD R10, R9, 0xffffffe ;  /* 0x0ffffffe090a7836 */ /* 0x002fe20000000000 */
[C---:B------:R-:W-:Y:S01]  /*0870*/  LOP3.LUT R130, R2.reuse, 0x5a, RZ, 0xfc, !PT ;  /* 0x0000005a02827812 */ /* 0x040fe200078efcff */
[----:B------:R-:W-:Y:S01]  /*0880*/  VIADD R9, R3, 0xe ;  /* 0x0000000e03097836 */ /* 0x000fe20000000000 */
[C---:B------:R-:W-:Y:S01]  /*0890*/  LOP3.LUT R131, R2.reuse, 0x5c, RZ, 0xfc, !PT ;  /* 0x0000005c02837812 */ /* 0x040fe200078efcff */
[-C--:B------:R-:W-:Y:S01]  /*08a0*/  IMAD R87, R137, R85.reuse, RZ ;  /* 0x0000005589577224 */ /* 0x080fe200078e02ff */
[----:B------:R-:W-:Y:S01]  /*08b0*/  LOP3.LUT R128, R2, 0x56, RZ, 0xfc, !PT ;  /* 0x0000005602807812 */ /* 0x000fe200078efcff */
[----:B0-----:R-:W-:Y:S01]  /*08c0*/  VIADD R8, R3, 0xf ;  /* 0x0000000f03087836 */ /* 0x001fe20000000000 */
[----:B------:R-:W-:Y:S01]  /*08d0*/  ISETP.GE.AND P2, PT, R9, RZ, PT ;  /* 0x000000ff0900720c */ /* 0x000fe20003f46270 */
[-C--:B------:R-:W-:Y:S01]  /*08e0*/  IMAD R86, R136, R85.reuse, RZ ;  /* 0x0000005588567224 */ /* 0x080fe200078e02ff */
[----:B------:R-:W-:Y:S01]  /*08f0*/  LOP3.LUT R140, R2, 0x7e, RZ, 0xfc, !PT ;  /* 0x0000007e028c7812 */ /* 0x000fe200078efcff */
[-C--:B------:R-:W-:Y:S01]  /*0900*/  IMAD R84, R135, R85.reuse, RZ ;  /* 0x0000005587547224 */ /* 0x080fe200078e02ff */
[----:B------:R-:W-:Y:S01]  /*0910*/  IABS R13, R8 ;  /* 0x00000008000d7213 */ /* 0x000fe20000000000 */
[--C-:B--2---:R-:W-:Y:S01]  /*0920*/  IMAD.MOV R11, RZ, RZ, -R5.reuse ;  /* 0x000000ffff0b7224 */ /* 0x104fe200078e0a05 */
[----:B------:R-:W-:Y:S01]  /*0930*/  ISETP.GE.AND P6, PT, R8, RZ, PT ;  /* 0x000000ff0800720c */ /* 0x000fe20003fc6270 */
[-C--:B------:R-:W-:Y:S01]  /*0940*/  IMAD R87, R134, R85.reuse, RZ ;  /* 0x0000005586577224 */ /* 0x080fe200078e02ff */
[C---:B------:R-:W-:Y:S01]  /*0950*/  LOP3.LUT R141, R2.reuse, 0x7c, RZ, 0xfc, !PT ;  /* 0x0000007c028d7812 */ /* 0x040fe200078efcff */
[----:B------:R-:W-:Y:S01]  /*0960*/  IMAD R11, R11, R12, RZ ;  /* 0x0000000c0b0b7224 */ /* 0x000fe200078e02ff */
[C---:B------:R-:W-:Y:S01]  /*0970*/  LOP3.LUT R142, R2.reuse, 0x7a, RZ, 0xfc, !PT ;  /* 0x0000007a028e7812 */ /* 0x040fe200078efcff */
[----:B------:R-:W-:Y:S01]  /*0980*/  IMAD R86, R133, R85, RZ ;  /* 0x0000005585567224 */ /* 0x000fe200078e02ff */
[C---:B------:R-:W-:Y:S01]  /*0990*/  LOP3.LUT R143, R2.reuse, 0x78, RZ, 0xfc, !PT ;  /* 0x00000078028f7812 */ /* 0x040fe200078efcff */
[----:B------:R-:W-:Y:S01]  /*09a0*/  IMAD.HI.U32 R4, R5, R11, R4 ;  /* 0x0000000b05047227 */ /* 0x000fe200078e0004 */
[C---:B------:R-:W-:Y:S01]  /*09b0*/  LOP3.LUT R144, R2.reuse, 0x76, RZ, 0xfc, !PT ;  /* 0x0000007602907812 */ /* 0x040fe200078efcff */
[----:B------:R0:W1:Y:S01]  /*09c0*/  F2I.FTZ.U32.TRUNC.NTZ R5, R10 ;  /* 0x0000000a00057305 */ /* 0x000062000021f000 */
[----:B------:R-:W-:Y:S01]  /*09d0*/  LOP3.LUT R145, R2, 0x74, RZ, 0xfc, !PT ;  /* 0x0000007402917812 */ /* 0x000fe200078efcff */
[----:B------:R-:W-:Y:S01]  /*09e0*/  IMAD R84, R132, R85, RZ ;  /* 0x0000005584547224 */ /* 0x000fe200078e02ff */
[----:B------:R-:W-:Y:S01]  /*09f0*/  LOP3.LUT R146, R2, 0x72, RZ, 0xfc, !PT ;  /* 0x0000007202927812 */ /* 0x000fe200078efcff */
[----:B------:R-:W-:Y:S01]  /*0a00*/  IMAD.HI.U32 R4, R4, R7, RZ ;  /* 0x0000000704047227 */ /* 0x000fe200078e00ff */
[----:B------:R-:W-:-:S02]  /*0a10*/  LOP3.LUT R147, R2, 0x70, RZ, 0xfc, !PT ;  /* 0x0000007002937812 */ /* 0x000fc400078efcff */
[C---:B------:R-:W-:Y:S01]  /*0a20*/  LOP3.LUT R148, R2.reuse, 0x6e, RZ, 0xfc, !PT ;  /* 0x0000006e02947812 */ /* 0x040fe200078efcff */
[----:B------:R-:W-:Y:S01]  /*0a30*/  IMAD.MOV R4, RZ, RZ, -R4 ;  /* 0x000000ffff047224 */ /* 0x000fe200078e0a04 */
[----:B0-----:R-:W-:Y:S01]  /*0a40*/  IABS R10, R9 ;  /* 0x00000009000a7213 */ /* 0x001fe20000000000 */
[----:B------:R-:W-:Y:S01]  /*0a50*/  VIADD R9, R3, 0xd ;  /* 0x0000000d03097836 */ /* 0x000fe20000000000 */
[----:B------:R-:W-:Y:S01]  /*0a60*/  LOP3.LUT R149, R2, 0x6c, RZ, 0xfc, !PT ;  /* 0x0000006c02957812 */ /* 0x000fe200078efcff */
[----:B------:R-:W-:Y:S01]  /*0a70*/  IMAD R7, R12, R4, R7 ;  /* 0x000000040c077224 */ /* 0x000fe200078e0207 */
[----:B------:R-:W-:Y:S01]  /*0a80*/  LOP3.LUT R214, R2, 0x2, RZ, 0xfc, !PT ;  /* 0x0000000202d67812 */ /* 0x000fe200078efcff */
[----:B------:R-:W-:Y:S01]  /*0a90*/  IMAD.MOV.U32 R4, RZ, RZ, RZ ;  /* 0x000000ffff047224 */ /* 0x000fe200078e00ff */
[----:B------:R-:W-:Y:S01]  /*0aa0*/  IABS R15, R9 ;  /* 0x00000009000f7213 */ /* 0x000fe20000000000 */
[--C-:B-1----:R-:W-:Y:S01]  /*0ab0*/  IMAD.MOV R11, RZ, RZ, -R5.reuse ;  /* 0x000000ffff0b7224 */ /* 0x102fe200078e0a05 */
[----:B------:R-:W-:Y:S01]  /*0ac0*/  ISETP.GT.U32.AND P0, PT, R12, R7, PT ;  /* 0x000000070c00720c */ /* 0x000fe20003f04070 */
[-C--:B------:R-:W-:Y:S01]  /*0ad0*/  IMAD R87, R131, R85.reuse, RZ ;  /* 0x0000005583577224 */ /* 0x080fe200078e02ff */
[----:B------:R-:W-:Y:S01]  /*0ae0*/  ISETP.GE.AND P4, PT, R9, RZ, PT ;  /* 0x000000ff0900720c */ /* 0x000fe20003f86270 */
[----:B------:R-:W-:Y:S01]  /*0af0*/  IMAD R11, R11, R24, RZ ;  /* 0x000000180b0b7224 */ /* 0x000fe200078e02ff */
[----:B------:R-:W-:Y:S01]  /*0b00*/  LOP3.LUT R212, R2, 0x4, RZ, 0xfc, !PT ;  /* 0x0000000402d47812 */ /* 0x000fe200078efcff */
[----:B------:R-:W-:Y:S01]  /*0b10*/  IMAD R86, R130, R85, RZ ;  /* 0x0000005582567224 */ /* 0x000fe200078e02ff */
[C---:B------:R-:W-:Y:S01]  /*0b20*/  LOP3.LUT R211, R2.reuse, 0x6, RZ, 0xfc, !PT ;  /* 0x0000000602d37812 */ /* 0x040fe200078efcff */
[----:B------:R-:W-:Y:S01]  /*0b30*/  IMAD.HI.U32 R4, R5, R11, R4 ;  /* 0x0000000b05047227 */ /* 0x000fe200078e0004 */
[----:B------:R-:W-:-:S02]  /*0b40*/  LOP3.LUT R210, R2, 0x8, RZ, 0xfc, !PT ;  /* 0x0000000802d27812 */ /* 0x000fc400078efcff */
[C---:B------:R-:W-:Y:S01]  /*0b50*/  LOP3.LUT R209, R2.reuse, 0xa, RZ, 0xfc, !PT ;  /* 0x0000000a02d17812 */ /* 0x040fe200078efcff */
[----:B------:R-:W-:Y:S01]  /*0b60*/  IMAD.MOV.U32 R11, RZ, RZ, R13 ;  /* 0x000000ffff0b7224 */ /* 0x000fe200078e000d */
[C---:B------:R-:W-:Y:S01]  /*0b70*/  LOP3.LUT R208, R2.reuse, 0xc, RZ, 0xfc, !PT ;  /* 0x0000000c02d07812 */ /* 0x040fe200078efcff */
[----:B------:R-:W-:Y:S01]  /*0b80*/  @!P0 IMAD.IADD R7, R7, 0x1, -R12 ;  /* 0x0000000107078824 */ /* 0x000fe200078e0a0c */
[----:B------:R-:W-:Y:S01]  /*0b90*/  LOP3.LUT R207, R2, 0xe, RZ, 0xfc, !PT ;  /* 0x0000000e02cf7812 */ /* 0x000fe200078efcff */
[----:B------:R-:W-:Y:S01]  /*0ba0*/  IMAD.HI.U32 R5, R4, R11, RZ ;  /* 0x0000000b04057227 */ /* 0x000fe200078e00ff */
[----:B------:R-:W-:Y:S02]  /*0bb0*/  LOP3.LUT R206, R2, 0x10, RZ, 0xfc, !PT ;  /* 0x0000001002ce7812 */ /* 0x000fe400078efcff */
[----:B------:R-:W-:Y:S01]  /*0bc0*/  ISETP.GT.U32.AND P0, PT, R12, R7, PT ;  /* 0x000000070c00720c */ /* 0x000fe20003f04070 */
[----:B------:R-:W-:Y:S01]  /*0bd0*/  IMAD.MOV R5, RZ, RZ, -R5 ;  /* 0x000000ffff057224 */ /* 0x000fe200078e0a05 */
[C---:B------:R-:W-:Y:S01]  /*0be0*/  LOP3.LUT R205, R2.reuse, 0x12, RZ, 0xfc, !PT ;  /* 0x0000001202cd7812 */ /* 0x040fe200078efcff */
[----:B------:R-:W-:Y:S01]  /*0bf0*/  IMAD.MOV.U32 R13, RZ, RZ, R10 ;  /* 0x000000ffff0d7224 */ /* 0x000fe200078e000a */
[----:B------:R-:W-:Y:S01]  /*0c00*/  LOP3.LUT R204, R2, 0x14, RZ, 0xfc, !PT ;  /* 0x0000001402cc7812 */ /* 0x000fe200078efcff */
[----:B------:R-:W-:Y:S01]  /*0c10*/  IMAD R5, R24, R5, R11 ;  /* 0x0000000518057224 */ /* 0x000fe200078e020b */
[----:B------:R-:W-:Y:S01]  /*0c20*/  LOP3.LUT R203, R2, 0x16, RZ, 0xfc, !PT ;  /* 0x0000001602cb7812 */ /* 0x000fe200078efcff */
[----:B------:R-:W-:Y:S01]  /*0c30*/  IMAD.HI.U32 R10, R4, R13, RZ ;  /* 0x0000000d040a7227 */ /* 0x000fe200078e00ff */
[----:B------:R-:W-:-:S02]  /*0c40*/  LOP3.LUT R201, R2, 0x18, RZ, 0xfc, !PT ;  /* 0x0000001802c97812 */ /* 0x000fc400078efcff */
[C---:B------:R-:W-:Y:S01]  /*0c50*/  LOP3.LUT R200, R2.reuse, 0x1a, RZ, 0xfc, !PT ;  /* 0x0000001a02c87812 */ /* 0x040fe200078efcff */
[----:B------:R-:W-:Y:S01]  /*0c60*/  IMAD.MOV R10, RZ, RZ, -R10 ;  /* 0x000000ffff0a7224 */ /* 0x000fe200078e0a0a */
[C---:B------:R-:W-:Y:S01]  /*0c70*/  LOP3.LUT R196, R2.reuse, 0x1c, RZ, 0xfc, !PT ;  /* 0x0000001c02c47812 */ /* 0x040fe200078efcff */
[----:B------:R-:W-:Y:S01]  /*0c80*/  @!P0 IMAD.IADD R7, R7, 0x1, -R12 ;  /* 0x0000000107078824 */ /* 0x000fe200078e0a0c */
[----:B------:R-:W-:Y:S01]  /*0c90*/  LOP3.LUT R192, R2, 0x1e, RZ, 0xfc, !PT ;  /* 0x0000001e02c07812 */ /* 0x000fe200078efcff */
[----:B------:R-:W-:Y:S01]  /*0ca0*/  IMAD R8, R24, R10, R13 ;  /* 0x0000000a18087224 */ /* 0x000fe200078e020d */
[----:B------:R-:W-:Y:S01]  /*0cb0*/  LOP3.LUT R190, R2, 0x20, RZ, 0xfc, !PT ;  /* 0x0000002002be7812 */ /* 0x000fe200078efcff */
[----:B------:R-:W-:Y:S01]  /*0cc0*/  @!P5 IMAD.MOV R7, RZ, RZ, -R7 ;  /* 0x000000ffff07d224 */ /* 0x000fe200078e0a07 */
[----:B------:R-:W-:Y:S01]  /*0cd0*/  ISETP.GT.U32.AND P5, PT, R24, R5, PT ;  /* 0x000000051800720c */ /* 0x000fe20003fa4070 */
[C---:B------:R-:W-:Y:S01]  /*0ce0*/  VIADD R10, R3.reuse, 0xc ;  /* 0x0000000c030a7836 */ /* 0x040fe20000000000 */
[----:B------:R-:W-:Y:S01]  /*0cf0*/  @!P3 LOP3.LUT R7, RZ, R26, RZ, 0x33, !PT ;  /* 0x0000001aff07b212 */ /* 0x000fe200078e33ff */
[----:B------:R-:W-:-:S02]  /*0d00*/  VIADD R11, R3, 0xb ;  /* 0x0000000b030b7836 */ /* 0x000fc40000000000 */
[----:B------:R-:W-:Y:S01]  /*0d10*/  IMAD.HI.U32 R9, R4, R15, RZ ;  /* 0x0000000f04097227 */ /* 0x000fe200078e00ff */
[----:B------:R-:W-:Y:S02]  /*0d20*/  IABS R17, R10 ;  /* 0x0000000a00117213 */ /* 0x000fe40000000000 */
[----:B------:R-:W-:Y:S01]  /*0d30*/  ISETP.GE.AND P1, PT, R10, RZ, PT ;  /* 0x000000ff0a00720c */ /* 0x000fe20003f26270 */
[----:B------:R-:W-:Y:S01]  /*0d40*/  IMAD.MOV R9, RZ, RZ, -R9 ;  /* 0x000000ffff097224 */ /* 0x000fe200078e0a09 */
[----:B------:R-:W-:Y:S01]  /*0d50*/  IABS R19, R11 ;  /* 0x0000000b00137213 */ /* 0x000fe20000000000 */
[----:B------:R-:W-:Y:S01]  /*0d60*/  IMAD.HI.U32 R10, R4, R17, RZ ;  /* 0x00000011040a7227 */ /* 0x000fe200078e00ff */
[----:B------:R-:W-:-:S03]  /*0d70*/  ISETP.GE.AND P0, PT, R11, RZ, PT ;  /* 0x000000ff0b00720c */ /* 0x000fc60003f06270 */
[----:B------:R-:W-:Y:S01]  /*0d80*/  @!P5 IMAD.IADD R5, R5, 0x1, -R24 ;  /* 0x000000010505d824 */ /* 0x000fe200078e0a18 */
[C---:B------:R-:W-:Y:S01]  /*0d90*/  ISETP.GT.U32.AND P5, PT, R24.reuse, R8, PT ;  /* 0x000000081800720c */ /* 0x040fe20003fa4070 */
[----:B------:R-:W-:Y:S02]  /*0da0*/  IMAD.MOV R14, RZ, RZ, -R10 ;  /* 0x000000ffff0e7224 */ /* 0x000fe400078e0a0a */
[C---:B------:R-:W-:Y:S01]  /*0db0*/  IMAD R10, R24.reuse, R9, R15 ;  /* 0x00000009180a7224 */ /* 0x040fe200078e020f */
[----:B------:R-:W-:Y:S01]  /*0dc0*/  ISETP.GT.U32.AND P3, PT, R24, R5, PT ;  /* 0x000000051800720c */ /* 0x000fe20003f64070 */
[----:B------:R-:W-:-:S04]  /*0dd0*/  IMAD.HI.U32 R11, R4, R19, RZ ;  /* 0x00000013040b7227 */ /* 0x000fc800078e00ff */
[----:B------:R-:W-:-:S04]  /*0de0*/  IMAD.HI.U32 R12, R4, R21, RZ ;  /* 0x00000015040c7227 */ /* 0x000fc800078e00ff */
[----:B------:R-:W-:Y:S02]  /*0df0*/  IMAD.MOV R16, RZ, RZ, -R11 ;  /* 0x000000ffff107224 */ /* 0x000fe400078e0a0b */
[----:B------:R-:W-:Y:S02]  /*0e00*/  VIADD R26, R3, 0x7 ;  /* 0x00000007031a7836 */ /* 0x000fe40000000000 */
[----:B------:R-:W-:Y:S01]  /*0e10*/  @!P3 IMAD.IADD R5, R5, 0x1, -R24 ;  /* 0x000000010505b824 */ /* 0x000fe200078e0a18 */
[C---:B------:R-:W-:Y:S01]  /*0e20*/  ISETP.GT.U32.AND P3, PT, R24.reuse, R10, PT ;  /* 0x0000000a1800720c */ /* 0x040fe20003f64070 */
[----:B------:R-:W-:Y:S01]  /*0e30*/  IMAD R11, R24, R14, R17 ;  /* 0x0000000e180b7224 */ /* 0x000fe200078e0211 */
[----:B------:R-:W-:Y:S01]  /*0e40*/  IABS R17, R30 ;  /* 0x0000001e00117213 */ /* 0x000fe20000000000 */
[----:B------:R-:W-:-:S04]  /*0e50*/  IMAD.HI.U32 R13, R4, R23, RZ ;  /* 0x00000017040d7227 */ /* 0x000fc800078e00ff */
[----:B------:R-:W-:Y:S02]  /*0e60*/  IMAD.MOV R18, RZ, RZ, -R12 ;  /* 0x000000ffff127224 */ /* 0x000fe400078e0a0c */
[----:B------:R-:W-:Y:S01]  /*0e70*/  IMAD R12, R24, R16, R19 ;  /* 0x00000010180c7224 */ /* 0x000fe200078e0213 */
[----:B------:R-:W-:Y:S01]  /*0e80*/  IABS R19, R26 ;  /* 0x0000001a00137213 */ /* 0x000fe20000000000 */
[----:B------:R-:W-:Y:S01]  /*0e90*/  @!P5 IMAD.IADD R8, R8, 0x1, -R24 ;  /* 0x000000010808d824 */ /* 0x000fe200078e0a18 */
[C---:B------:R-:W-:Y:S01]  /*0ea0*/  ISETP.GT.U32.AND P5, PT, R24.reuse, R11, PT ;  /* 0x0000000b1800720c */ /* 0x040fe20003fa4070 */
[----:B------:R-:W-:Y:S02]  /*0eb0*/  IMAD.MOV R20, RZ, RZ, -R13 ;  /* 0x000000ffff147224 */ /* 0x000fe400078e0a0d */
[----:B------:R-:W-:Y:S01]  /*0ec0*/  IMAD R13, R24, R18, R21 ;  /* 0x00000012180d7224 */ /* 0x000fe200078e0215 */
[----:B------:R-:W-:Y:S01]  /*0ed0*/  IABS R21, R31 ;  /* 0x0000001f00157213 */ /* 0x000fe20000000000 */
[----:B------:R-:W-:-:S04]  /*0ee0*/  IMAD.HI.U32 R9, R4, R17, RZ ;  /* 0x0000001104097227 */ /* 0x000fc800078e00ff */
[----:B------:R-:W-:Y:S01]  /*0ef0*/  IMAD R14, R24, R20, R23 ;  /* 0x00000014180e7224 */ /* 0x000fe200078e0217 */
[----:B------:R-:W-:Y:S01]  /*0f00*/  IABS R23, R32 ;  /* 0x0000002000177213 */ /* 0x000fe20000000000 */
[----:B------:R-:W-:-:S04]  /*0f10*/  IMAD.HI.U32 R15, R4, R19, RZ ;  /* 0x00000013040f7227 */ /* 0x000fc800078e00ff */
[----:B------:R-:W-:Y:S02]  /*0f20*/  IMAD.MOV R9, RZ, RZ, -R9 ;  /* 0x000000ffff097224 */ /* 0x000fe400078e0a09 */
[----:B------:R-:W-:Y:S01]  /*0f30*/  @!P3 IMAD.IADD R10, R10, 0x1, -R24 ;  /* 0x000000010a0ab824 */ /* 0x000fe200078e0a18 */
[----:B------:R-:W-:Y:S01]  /*0f40*/  ISETP.GT.U32.AND P3, PT, R24, R8, PT ;  /* 0x000000081800720c */ /* 0x000fe20003f64070 */
[----:B------:R-:W-:-:S04]  /*0f50*/  IMAD.HI.U32 R16, R4, R21, RZ ;  /* 0x0000001504107227 */ /* 0x000fc800078e00ff */
[----:B------:R-:W-:Y:S02]  /*0f60*/  IMAD.MOV R18, RZ, RZ, -R15 ;  /* 0x000000ffff127224 */ /* 0x000fe400078e0a0f */
[----:B------:R-:W-:Y:S02]  /*0f70*/  IMAD R15, R24, R9, R17 ;  /* 0x00000009180f7224 */ /* 0x000fe400078e0211 */
[----:B------:R-:W-:-:S04]  /*0f80*/  IMAD.HI.U32 R9, R4, R23, RZ ;  /* 0x0000001704097227 */ /* 0x000fc800078e00ff */
[----:B------:R-:W-:Y:S02]  /*0f90*/  IMAD.MOV R20, RZ, RZ, -R16 ;  /* 0x000000ffff147224 */ /* 0x000fe400078e0a10 */
[----:B------:R-:W-:Y:S02]  /*0fa0*/  IMAD R16, R24, R18, R19 ;  /* 0x0000001218107224 */ /* 0x000fe400078e0213 */
[----:B------:R-:W-:-:S04]  /*0fb0*/  IMAD.HI.U32 R18, R4, R25, RZ ;  /* 0x0000001904127227 */ /* 0x000fc800078e00ff */
[----:B------:R-:W-:Y:S02]  /*0fc0*/  @!P5 IMAD.IADD R11, R11, 0x1, -R24 ;  /* 0x000000010b0bd824 */ /* 0x000fe400078e0a18 */
[----:B------:R-:W-:Y:S02]  /*0fd0*/  IMAD.MOV R9, RZ, RZ, -R9 ;  /* 0x000000ffff097224 */ /* 0x000fe400078e0a09 */
[----:B------:R-:W-:Y:S01]  /*0fe0*/  IMAD.MOV R19, RZ, RZ, -R18 ;  /* 0x000000ffff137224 */ /* 0x000fe200078e0a12 */
[C---:B------:R-:W-:Y:S01]  /*0ff0*/  ISETP.GT.U32.AND P5, PT, R24.reuse, R11, PT ;  /* 0x0000000b1800720c */ /* 0x040fe20003fa4070 */
[----:B------:R-:W-:Y:S01]  /*1000*/  IMAD R18, R24, R9, R23 ;  /* 0x0000000918127224 */ /* 0x000fe200078e0217 */
[----:B------:R-:W-:Y:S01]  /*1010*/  IABS R9, R35 ;  /* 0x0000002300097213 */ /* 0x000fe20000000000 */
[----:B------:R-:W-:Y:S01]  /*1020*/  @!P3 IMAD.IADD R8, R8, 0x1, -R24 ;  /* 0x000000010808b824 */ /* 0x000fe200078e0a18 */
[C---:B------:R-:W-:Y:S01]  /*1030*/  ISETP.GT.U32.AND P3, PT, R24.reuse, R10, PT ;  /* 0x0000000a1800720c */ /* 0x040fe20003f64070 */
[----:B------:R-:W-:Y:S01]  /*1040*/  @!P6 IMAD.MOV R5, RZ, RZ, -R5 ;  /* 0x000000ffff05e224 */ /* 0x000fe200078e0a05 */
[C---:B------:R-:W-:Y:S01]  /*1050*/  ISETP.GT.U32.AND P6, PT, R24.reuse, R12, PT ;  /* 0x0000000c1800720c */ /* 0x040fe20003fc4070 */
[----:B------:R-:W-:-:S02]  /*1060*/  IMAD R19, R24, R19, R25 ;  /* 0x0000001318137224 */ /* 0x000fc400078e0219 */
[----:B------:R-:W-:Y:S02]  /*1070*/  IMAD.MOV.U32 R25, RZ, RZ, R9 ;  /* 0x000000ffff197224 */ /* 0x000fe400078e0009 */
[----:B------:R-:W-:Y:S02]  /*1080*/  IMAD.MOV.U32 R9, RZ, RZ, R8 ;  /* 0x000000ffff097224 */ /* 0x000fe400078e0008 */
[--C-:B------:R-:W-:Y:S01]  /*1090*/  @!P5 IMAD.IADD R11, R11, 0x1, -R24.reuse ;  /* 0x000000010b0bd824 */ /* 0x100fe200078e0a18 */
[C---:B------:R-:W-:Y:S01]  /*10a0*/  ISETP.GT.U32.AND P5, PT, R24.reuse, R15, PT ;  /* 0x0000000f1800720c */ /* 0x040fe20003fa4070 */
[----:B------:R-:W-:Y:S01]  /*10b0*/  @!P2 IMAD.MOV R9, RZ, RZ, -R9 ;  /* 0x000000ffff09a224 */ /* 0x000fe200078e0a09 */
[----:B------:R-:W-:Y:S01]  /*10c0*/  ISETP.GT.U32.AND P2, PT, R24, R13, PT ;  /* 0x0000000d1800720c */ /* 0x000fe20003f44070 */
[--C-:B------:R-:W-:Y:S01]  /*10d0*/  @!P3 IMAD.IADD R10, R10, 0x1, -R24.reuse ;  /* 0x000000010a0ab824 */ /* 0x100fe200078e0a18 */
[----:B------:R-:W-:Y:S01]  /*10e0*/  ISETP.GT.U32.AND P3, PT, R24, R14, PT ;  /* 0x0000000e1800720c */ /* 0x000fe20003f64070 */
[----:B------:R-:W-:Y:S01]  /*10f0*/  @!P6 IMAD.IADD R12, R12, 0x1, -R24 ;  /* 0x000000010c0ce824 */ /* 0x000fe200078e0a18 */
[C---:B------:R-:W-:Y:S01]  /*1100*/  ISETP.GT.U32.AND P6, PT, R24.reuse, R16, PT ;  /* 0x000000101800720c */ /* 0x040fe20003fc4070 */
[----:B------:R-:W-:Y:S01]  /*1110*/  IMAD R17, R24, R20, R21 ;  /* 0x0000001418117224 */ /* 0x000fe200078e0215 */
[----:B------:R-:W-:Y:S01]  /*1120*/  IABS R20, R34 ;  /* 0x0000002200147213 */ /* 0x000fe20000000000 */
[----:B------:R-:W-:-:S02]  /*1130*/  @!P4 IMAD.MOV R10, RZ, RZ, -R10 ;  /* 0x000000ffff0ac224 */ /* 0x000fc400078e0a0a */
[----:B------:R-:W-:-:S04]  /*1140*/  IMAD.HI.U32 R21, R4, R25, RZ ;  /* 0x0000001904157227 */ /* 0x000fc800078e00ff */
[----:B------:R-:W-:Y:S02]  /*1150*/  IMAD.MOV.U32 R23, RZ, RZ, R20 ;  /* 0x000000ffff177224 */ /* 0x000fe400078e0014 */
[--C-:B------:R-:W-:Y:S01]  /*1160*/  @!P2 IMAD.IADD R13, R13, 0x1, -R24.reuse ;  /* 0x000000010d0da824 */ /* 0x100fe200078e0a18 */
[----:B------:R-:W-:Y:S01]  /*1170*/  ISETP.GT.U32.AND P2, PT, R24, R17, PT ;  /* 0x000000111800720c */ /* 0x000fe20003f44070 */
[----:B------:R-:W-:Y:S02]  /*1180*/  @!P5 IMAD.IADD R15, R15, 0x1, -R24 ;  /* 0x000000010f0fd824 */ /* 0x000fe400078e0a18 */
[----:B------:R-:W-:Y:S01]  /*1190*/  IMAD.HI.U32 R20, R4, R23, RZ ;  /* 0x0000001704147227 */ /* 0x000fe200078e00ff */
[----:B------:R-:W-:-:S03]  /*11a0*/  ISETP.GT.U32.AND P4, PT, R24, R13, PT ;  /* 0x0000000d1800720c */ /* 0x000fc60003f84070 */
[--C-:B------:R-:W-:Y:S01]  /*11b0*/  @!P3 IMAD.IADD R14, R14, 0x1, -R24.reuse ;  /* 0x000000010e0eb824 */ /* 0x100fe200078e0a18 */
[----:B------:R-:W-:Y:S01]  /*11c0*/  ISETP.GT.U32.AND P3, PT, R24, R12, PT ;  /* 0x0000000c1800720c */ /* 0x000fe20003f64070 */
[----:B------:R-:W-:Y:S01]  /*11d0*/  @!P6 IMAD.IADD R16, R16, 0x1, -R24 ;  /* 0x000000011010e824 */ /* 0x000fe200078e0a18 */
[C---:B------:R-:W-:Y:S01]  /*11e0*/  ISETP.GT.U32.AND P6, PT, R24.reuse, R15, PT ;  /* 0x0000000f1800720c */ /* 0x040fe20003fc4070 */
[----:B------:R-:W-:Y:S01]  /*11f0*/  IMAD.MOV R20, RZ, RZ, -R20 ;  /* 0x000000ffff147224 */ /* 0x000fe200078e0a14 */
[C---:B------:R-:W-:Y:S01]  /*1200*/  ISETP.GT.U32.AND P5, PT, R24.reuse, R14, PT ;  /* 0x0000000e1800720c */ /* 0x040fe20003fa4070 */
[----:B------:R-:W-:Y:S02]  /*1210*/  IMAD.MOV R21, RZ, RZ, -R21 ;  /* 0x000000ffff157224 */ /* 0x000fe400078e0a15 */
[----:B------:R-:W-:Y:S02]  /*1220*/  IMAD R20, R24, R20, R23 ;  /* 0x0000001418147224 */ /* 0x000fe400078e0217 */
[----:B------:R-:W-:-:S02]  /*1230*/  IMAD.MOV.U32 R23, RZ, RZ, R22 ;  /* 0x000000ffff177224 */ /* 0x000fc400078e0016 */
[----:B------:R-:W-:Y:S02]  /*1240*/  @!P2 IMAD.IADD R17, R17, 0x1, -R24 ;  /* 0x000000011111a824 */ /* 0x000fe400078e0a18 */
[----:B------:R-:W-:Y:S01]  /*1250*/  @!P1 IMAD.MOV R11, RZ, RZ, -R11 ;  /* 0x000000ffff0b9224 */ /* 0x000fe200078e0a0b */
[C---:B------:R-:W-:Y:S01]  /*1260*/  ISETP.GT.U32.AND P1, PT, R24.reuse, R16, PT ;  /* 0x000000101800720c */ /* 0x040fe20003f24070 */
[----:B------:R-:W-:Y:S01]  /*1270*/  IMAD R21, R24, R21, R25 ;  /* 0x0000001518157224 */ /* 0x000fe200078e0219 */
[----:B------:R-:W-:Y:S01]  /*1280*/  IABS R25, R3 ;  /* 0x0000000300197213 */ /* 0x000fe20000000000 */
[----:B------:R-:W-:Y:S01]  /*1290*/  IMAD.HI.U32 R8, R4, R23, RZ ;  /* 0x0000001704087227 */ /* 0x000fe200078e00ff */
[----:B------:R-:W-:-:S03]  /*12a0*/  ISETP.GT.U32.AND P2, PT, R24, R17, PT ;  /* 0x000000111800720c */ /* 0x000fc60003f44070 */
[--C-:B------:R-:W-:Y:S01]  /*12b0*/  @!P4 IMAD.IADD R13, R13, 0x1, -R24.reuse ;  /* 0x000000010d0dc824 */ /* 0x100fe200078e0a18 */
[----:B------:R-:W-:Y:S01]  /*12c0*/  ISETP.GT.U32.AND P4, PT, R24, R19, PT ;  /* 0x000000131800720c */ /* 0x000fe20003f84070 */
[----:B------:R-:W-:Y:S01]  /*12d0*/  @!P3 IMAD.IADD R12, R12, 0x1, -R24 ;  /* 0x000000010c0cb824 */ /* 0x000fe200078e0a18 */
[C---:B------:R-:W-:Y:S01]  /*12e0*/  ISETP.GT.U32.AND P3, PT, R24.reuse, R18, PT ;  /* 0x000000121800720c */ /* 0x040fe20003f64070 */
[----:B------:R-:W-:Y:S02]  /*12f0*/  IMAD.MOV R8, RZ, RZ, -R8 ;  /* 0x000000ffff087224 */ /* 0x000fe400078e0a08 */
[----:B------:R-:W-:Y:S01]  /*1300*/  @!P6 IMAD.IADD R15, R15, 0x1, -R24 ;  /* 0x000000010f0fe824 */ /* 0x000fe200078e0a18 */
[----:B------:R-:W-:Y:S01]  /*1310*/  ISETP.GT.U32.AND P6, PT, R24, R21, PT ;  /* 0x000000151800720c */ /* 0x000fe20003fc4070 */
[----:B------:R-:W-:-:S04]  /*1320*/  IMAD.HI.U32 R4, R4, R25, RZ ;  /* 0x0000001904047227 */ /* 0x000fc800078e00ff */
[----:B------:R-:W-:Y:S01]  /*1330*/  IMAD R22, R24, R8, R23 ;  /* 0x0000000818167224 */ /* 0x000fe200078e0217 */
[----:B------:R-:W-:Y:S01]  /*1340*/  LOP3.LUT R8, RZ, R27, RZ, 0x33, !PT ;  /* 0x0000001bff087212 */ /* 0x000fe200078e33ff */
[----:B------:R-:W-:Y:S02]  /*1350*/  IMAD.MOV R4, RZ, RZ, -R4 ;  /* 0x000000ffff047224 */ /* 0x000fe400078e0a04 */
[--C-:B------:R-:W-:Y:S01]  /*1360*/  @!P5 IMAD.IADD R14, R14, 0x1, -R24.reuse ;  /* 0x000000010e0ed824 */ /* 0x100fe200078e0a18 */
[----:B------:R-:W-:Y:S01]  /*1370*/  ISETP.GT.U32.AND P5, PT, R24, R20, PT ;  /* 0x000000141800720c */ /* 0x000fe20003fa4070 */
[--C-:B------:R-:W-:Y:S01]  /*1380*/  @!P1 IMAD.IADD R16, R16, 0x1, -R24.reuse ;  /* 0x0000000110109824 */ /* 0x100fe200078e0a18 */
[C---:B------:R-:W-:Y:S01]  /*1390*/  ISETP.GT.U32.AND P1, PT, R24.reuse, R22, PT ;  /* 0x000000161800720c */ /* 0x040fe20003f24070 */
[----:B------:R-:W-:Y:S01]  /*13a0*/  IMAD R23, R24, R4, R25 ;  /* 0x0000000418177224 */ /* 0x000fe200078e0219 */
[----:B------:R-:W-:Y:S01]  /*13b0*/  SHF.R.S32.HI R4, RZ, 0x1f, R139 ;  /* 0x0000001fff047819 */ /* 0x000fe2000001148b */
[--C-:B------:R-:W-:Y:S01]  /*13c0*/  @!P2 IMAD.IADD R17, R17, 0x1, -R24.reuse ;  /* 0x000000011111a824 */ /* 0x100fe200078e0a18 */
[----:B------:R-:W-:Y:S01]  /*13d0*/  ISETP.GE.AND P2, PT, R28, RZ, PT ;  /* 0x000000ff1c00720c */ /* 0x000fe20003f46270 */
[--C-:B------:R-:W-:Y:S01]  /*13e0*/  @!P4 IMAD.IADD R19, R19, 0x1, -R24.reuse ;  /* 0x000000011313c824 */ /* 0x100fe200078e0a18 */
[----:B------:R-:W-:Y:S01]  /*13f0*/  ISETP.GE.AND P4, PT, R30, RZ, PT ;  /* 0x000000ff1e00720c */ /* 0x000fe20003f86270 */
[--C-:B------:R-:W-:Y:S01]  /*1400*/  @!P3 IMAD.IADD R18, R18, 0x1, -R24.reuse ;  /* 0x000000011212b824 */ /* 0x100fe200078e0a18 */
[----:B------:R-:W-:Y:S01]  /*1410*/  ISETP.GE.AND P3, PT, R29, RZ, PT ;  /* 0x000000ff1d00720c */ /* 0x000fe20003f66270 */
[--C-:B------:R-:W-:Y:S01]  /*1420*/  @!P6 IMAD.IADD R21, R21, 0x1, -R24.reuse ;  /* 0x000000011515e824 */ /* 0x100fe200078e0a18 */
[----:B------:R-:W-:Y:S01]  /*1430*/  ISETP.GT.U32.AND P6, PT, R24, R23, PT ;  /* 0x000000171800720c */ /* 0x000fe20003fc4070 */
[--C-:B------:R-:W-:Y:S01]  /*1440*/  @!P5 IMAD.IADD R20, R20, 0x1, -R24.reuse ;  /* 0x000000011414d824 */ /* 0x100fe200078e0a18 */
[----:B------:R-:W-:Y:S01]  /*1450*/  ISETP.GE.AND P5, PT, R26, RZ, PT ;  /* 0x000000ff1a00720c */ /* 0x000fe20003fa6270 */
[----:B------:R-:W-:Y:S01]  /*1460*/  @!P1 IMAD.IADD R22, R22, 0x1, -R24 ;  /* 0x0000000116169824 */ /* 0x000fe200078e0a18 */
[C---:B------:R-:W-:Y:S01]  /*1470*/  ISETP.GT.U32.AND P1, PT, R24.reuse, R19, PT ;  /* 0x000000131800720c */ /* 0x040fe20003f24070 */
[----:B------:R-:W-:Y:S01]  /*1480*/  @!P0 IMAD.MOV R12, RZ, RZ, -R12 ;  /* 0x000000ffff0c8224 */ /* 0x000fe200078e0a0c */
[C---:B------:R-:W-:Y:S01]  /*1490*/  ISETP.GT.U32.AND P0, PT, R24.reuse, R18, PT ;  /* 0x000000121800720c */ /* 0x040fe20003f04070 */
[----:B------:R-:W-:Y:S01]  /*14a0*/  @!P2 IMAD.MOV R13, RZ, RZ, -R13 ;  /* 0x000000ffff0da224 */ /* 0x000fe200078e0a0d */
[C---:B------:R-:W-:Y:S01]  /*14b0*/  ISETP.GT.U32.AND P2, PT, R24.reuse, R20, PT ;  /* 0x000000141800720c */ /* 0x040fe20003f44070 */
[----:B------:R-:W-:Y:S01]  /*14c0*/  @!P4 IMAD.MOV R15, RZ, RZ, -R15 ;  /* 0x000000ffff0fc224 */ /* 0x000fe200078e0a0f */
[C---:B------:R-:W-:Y:S01]  /*14d0*/  ISETP.GT.U32.AND P4, PT, R24.reuse, R22, PT ;  /* 0x000000161800720c */ /* 0x040fe20003f84070 */
[----:B------:R-:W-:Y:S01]  /*14e0*/  @!P3 IMAD.MOV R14, RZ, RZ, -R14 ;  /* 0x000000ffff0eb224 */ /* 0x000fe200078e0a0e */
[----:B------:R-:W-:Y:S01]  /*14f0*/  ISETP.GT.U32.AND P3, PT, R24, R21, PT ;  /* 0x000000151800720c */ /* 0x000fe20003f64070 */
[----:B------:R-:W-:Y:S01]  /*1500*/  @!P6 IMAD.IADD R23, R23, 0x1, -R24 ;  /* 0x000000011717e824 */ /* 0x000fe200078e0a18 */
[----:B------:R-:W-:Y:S01]  /*1510*/  ISETP.GE.AND P6, PT, R31, RZ, PT ;  /* 0x000000ff1f00720c */ /* 0x000fe20003fc6270 */
[----:B------:R-:W-:Y:S01]  /*1520*/  @!P5 IMAD.MOV R16, RZ, RZ, -R16 ;  /* 0x000000ffff10d224 */ /* 0x000fe200078e0a10 */
[----:B------:R-:W-:Y:S01]  /*1530*/  LEA.HI R139, R4, R139, RZ, 0x7 ;  /* 0x0000008b048b7211 */ /* 0x000fe200078f38ff */
[--C-:B------:R-:W-:Y:S01]  /*1540*/  @!P1 IMAD.IADD R19, R19, 0x1, -R24.reuse ;  /* 0x0000000113139824 */ /* 0x100fe200078e0a18 */
[----:B------:R-:W-:Y:S01]  /*1550*/  ISETP.GT.U32.AND P5, PT, R24, R23, PT ;  /* 0x000000171800720c */ /* 0x000fe20003fa4070 */
[--C-:B------:R-:W-:Y:S01]  /*1560*/  @!P0 IMAD.IADD R18, R18, 0x1, -R24.reuse ;  /* 0x0000000112128824 */ /* 0x100fe200078e0a18 */
[----:B------:R-:W-:Y:S01]  /*1570*/  ISETP.GE.AND P0, PT, R32, RZ, PT ;  /* 0x000000ff2000720c */ /* 0x000fe20003f06270 */
[--C-:B------:R-:W-:Y:S01]  /*1580*/  @!P2 IMAD.IADD R20, R20, 0x1, -R24.reuse ;  /* 0x000000011414a824 */ /* 0x100fe200078e0a18 */
[----:B------:R-:W-:Y:S01]  /*1590*/  ISETP.GE.AND P2, PT, R34, RZ, PT ;  /* 0x000000ff2200720c */ /* 0x000fe20003f46270 */
[--C-:B------:R-:W-:Y:S01]  /*15a0*/  @!P4 IMAD.IADD R22, R22, 0x1, -R24.reuse ;  /* 0x000000011616c824 */ /* 0x100fe200078e0a18 */
[----:B------:R-:W-:Y:S01]  /*15b0*/  ISETP.GE.AND P4, PT, R36, RZ, PT ;  /* 0x000000ff2400720c */ /* 0x000fe20003f86270 */
[--C-:B------:R-:W-:Y:S01]  /*15c0*/  @!P3 IMAD.IADD R21, R21, 0x1, -R24.reuse ;  /* 0x000000011515b824 */ /* 0x100fe200078e0a18 */
[----:B------:R-:W-:Y:S01]  /*15d0*/  ISETP.GE.AND P1, PT, R33, RZ, PT ;  /* 0x000000ff2100720c */ /* 0x000fe20003f26270 */
[----:B------:R-:W-:Y:S01]  /*15e0*/  @!P6 IMAD.MOV R17, RZ, RZ, -R17 ;  /* 0x000000ffff11e224 */ /* 0x000fe200078e0a11 */
[----:B------:R-:W-:Y:S01]  /*15f0*/  ISETP.GE.AND P3, PT, R35, RZ, PT ;  /* 0x000000ff2300720c */ /* 0x000fe20003f66270 */
[C---:B------:R-:W-:Y:S01]  /*1600*/  IMAD R30, R6.reuse, UR7, RZ ;  /* 0x00000007061e7c24 */ /* 0x040fe2000f8e02ff */
[----:B------:R-:W-:Y:S01]  /*1610*/  ISETP.GE.AND P6, PT, R3, RZ, PT ;  /* 0x000000ff0300720c */ /* 0x000fe20003fc6270 */
[----:B------:R-:W-:Y:S01]  /*1620*/  @!P5 IMAD.IADD R23, R23, 0x1, -R24 ;  /* 0x000000011717d824 */ /* 0x000fe200078e0a18 */
[----:B------:R-:W-:Y:S01]  /*1630*/  LOP3.LUT R4, R6, 0x40, RZ, 0xfc, !PT ;  /* 0x0000004006047812 */ /* 0x000fe200078efcff */
[----:B------:R-:W-:Y:S01]  /*1640*/  @!P0 IMAD.MOV R18, RZ, RZ, -R18 ;  /* 0x000000ffff128224 */ /* 0x000fe200078e0a12 */
[----:B------:R-:W-:Y:S01]  /*1650*/  ISETP.NE.AND P5, PT, R27, RZ, PT ;  /* 0x000000ff1b00720c */ /* 0x000fe20003fa5270 */
[----:B------:R-:W-:Y:S01]  /*1660*/  @!P2 IMAD.MOV R20, RZ, RZ, -R20 ;  /* 0x000000ffff14a224 */ /* 0x000fe200078e0a14 */
[----:B------:R-:W-:Y:S01]  /*1670*/  LOP3.LUT R28, R2, 0x52, RZ, 0xfc, !PT ;  /* 0x00000052021c7812 */ /* 0x000fe200078efcff */
[----:B------:R-:W-:Y:S01]  /*1680*/  @!P4 IMAD.MOV R22, RZ, RZ, -R22 ;  /* 0x000000ffff16c224 */ /* 0x000fe200078e0a16 */
[C---:B------:R-:W-:Y:S01]  /*1690*/  SEL R5, R8.reuse, R5, !P5 ;  /* 0x0000000508057207 */ /* 0x040fe20006800000 */
[----:B------:R-:W-:Y:S01]  /*16a0*/  @!P1 IMAD.MOV R19, RZ, RZ, -R19 ;  /* 0x000000ffff139224 */ /* 0x000fe200078e0a13 */
[C---:B------:R-:W-:Y:S01]  /*16b0*/  SEL R10, R8.reuse, R10, !P5 ;  /* 0x0000000a080a7207 */ /* 0x040fe20006800000 */
[----:B------:R-:W-:Y:S01]  /*16c0*/  @!P3 IMAD.MOV R21, RZ, RZ, -R21 ;  /* 0x000000ffff15b224 */ /* 0x000fe200078e0a15 */
[C---:B------:R-:W-:Y:S01]  /*16d0*/  SEL R12, R8.reuse, R12, !P5 ;  /* 0x0000000c080c7207 */ /* 0x040fe20006800000 */
[----:B------:R-:W-:Y:S01]  /*16e0*/  @!P6 IMAD.MOV R23, RZ, RZ, -R23 ;  /* 0x000000ffff17e224 */ /* 0x000fe200078e0a17 */
[----:B------:R-:W-:Y:S01]  /*16f0*/  SEL R14, R8, R14, !P5 ;  /* 0x0000000e080e7207 */ /* 0x000fe20006800000 */
[----:B------:R-:W-:Y:S01]  /*1700*/  IMAD R4, R4, UR7, RZ ;  /* 0x0000000704047c24 */ /* 0x000fe2000f8e02ff */
[C---:B------:R-:W-:Y:S01]  /*1710*/  SEL R16, R8.reuse, R16, !P5 ;  /* 0x0000001008107207 */ /* 0x040fe20006800000 */
[----:B------:R-:W-:Y:S01]  /*1720*/  IMAD R7, R7, UR4, RZ ;  /* 0x0000000407077c24 */ /* 0x000fe2000f8e02ff */
[----:B------:R-:W-:Y:S01]  /*1730*/  SEL R18, R8, R18, !P5 ;  /* 0x0000001208127207 */ /* 0x000fe20006800000 */
[----:B------:R-:W-:Y:S01]  /*1740*/  IMAD.WIDE R62, R4, 0x2, RZ ;  /* 0x00000002043e7825 */ /* 0x000fe200078e02ff */
[C---:B------:R-:W-:Y:S01]  /*1750*/  SEL R20, R8.reuse, R20, !P5 ;  /* 0x0000001408147207 */ /* 0x040fe20006800000 */
[----:B------:R-:W-:Y:S01]  /*1760*/  USHF.L.U32 UR7, UR7, 0x7, URZ ;  /* 0x0000000707077899 */ /* 0x000fe2000800063f */
[----:B------:R-:W-:Y:S01]  /*1770*/  SEL R22, R8, R22, !P5 ;  /* 0x0000001608167207 */ /* 0x000fe20006800000 */
[----:B------:R-:W-:Y:S01]  /*1780*/  IMAD.WIDE R30, R30, 0x2, RZ ;  /* 0x000000021e1e7825 */ /* 0x000fe200078e02ff */
[----:B------:R-:W-:-:S02]  /*1790*/  SEL R9, R8, R9, !P5 ;  /* 0x0000000908097207 */ /* 0x000fc40006800000 */
[C---:B------:R-:W-:Y:S01]  /*17a0*/  SEL R11, R8.reuse, R11, !P5 ;  /* 0x0000000b080b7207 */ /* 0x040fe20006800000 */
[----:B------:R-:W-:Y:S01]  /*17b0*/  IMAD R61, R5, UR5, RZ ;  /* 0x00000005053d7c24 */ /* 0x000fe2000f8e02ff */
[----:B------:R-:W-:Y:S01]  /*17c0*/  SEL R13, R8, R13, !P5 ;  /* 0x0000000d080d7207 */ /* 0x000fe20006800000 */
        /* <DEDUP_REMOVED lines=11> */
[----:B------:R-:W-:Y:S01]  /*1880*/  LEA R126, P0, R7, UR8, 0x1 ;  /* 0x00000008077e7c11 */ /* 0x000fe2000f8008ff */
[----:B------:R-:W-:Y:S01]  /*1890*/  IMAD R33, R22, UR5, RZ ;  /* 0x0000000516217c24 */ /* 0x000fe2000f8e02ff */
[C---:B------:R-:W-:Y:S01]  /*18a0*/  LOP3.LUT R29, R2.reuse, 0x54, RZ, 0xfc, !PT ;  /* 0x00000054021d7812 */ /* 0x040fe200078efcff */
[----:B------:R-:W-:Y:S01]  /*18b0*/  IMAD R9, R9, UR5, RZ ;  /* 0x0000000509097c24 */ /* 0x000fe2000f8e02ff */
[----:B------:R-:W-:Y:S01]  /*18c0*/  LEA.HI.X.SX32 R127, R7, UR9, 0x1, P0 ;  /* 0x00000009077f7c11 */ /* 0x000fe200080f0eff */
[----:B------:R-:W-:Y:S01]  /*18d0*/  IMAD R11, R11, UR5, RZ ;  /* 0x000000050b0b7c24 */ /* 0x000fe2000f8e02ff */
[C---:B------:R-:W-:Y:S01]  /*18e0*/  LOP3.LUT R25, R2.reuse, 0x4c, RZ, 0xfc, !PT ;  /* 0x0000004c02197812 */ /* 0x040fe200078efcff */
        /* <DEDUP_REMOVED lines=9> */
[----:B------:R-:W-:Y:S01]  /*1980*/  LOP3.LUT R7, R2, 0x28, RZ, 0xfc, !PT ;  /* 0x0000002802077812 */ /* 0x000fe200078efcff */
[----:B------:R-:W-:Y:S01]  /*1990*/  IMAD R5, R8, UR5, RZ ;  /* 0x0000000508057c24 */ /* 0x000fe2000f8e02ff */
[C---:B------:R-:W-:Y:S01]  /*19a0*/  LOP3.LUT R8, R2.reuse, 0x2a, RZ, 0xfc, !PT ;  /* 0x0000002a02087812 */ /* 0x040fe200078efcff */
[--C-:B------:R-:W-:Y:S01]  /*19b0*/  IMAD.WIDE R124, R61, 0x2, R62.reuse ;  /* 0x000000023d7c7825 */ /* 0x100fe200078e023e */
[C---:B------:R-:W-:Y:S01]  /*19c0*/  LOP3.LUT R10, R2.reuse, 0x2e, RZ, 0xfc, !PT ;  /* 0x0000002e020a7812 */ /* 0x040fe200078efcff */
[----:B------:R-:W-:Y:S01]  /*19d0*/  ULDC UR8, c[0x0][0x230] ;  /* 0x00008c0000087ab9 */ /* 0x000fe20000000800 */
[C---:B------:R-:W-:Y:S01]  /*19e0*/  LOP3.LUT R12, R2.reuse, 0x32, RZ, 0xfc, !PT ;  /* 0x00000032020c7812 */ /* 0x040fe200078efcff */
[--C-:B------:R-:W-:Y:S01]  /*19f0*/  IMAD.WIDE R120, R57, 0x2, R62.reuse ;  /* 0x0000000239787825 */ /* 0x100fe200078e023e */
[C---:B------:R-:W-:Y:S01]  /*1a00*/  LOP3.LUT R14, R2.reuse, 0x36, RZ, 0xfc, !PT ;  /* 0x00000036020e7812 */ /* 0x040fe200078efcff */
[----:B------:R-:W-:Y:S01]  /*1a10*/  ULDC.64 UR4, c[0x0][0x218] ;  /* 0x0000860000047ab9 */ /* 0x000fe20000000a00 */
[C---:B------:R-:W-:Y:S01]  /*1a20*/  LOP3.LUT R16, R2.reuse, 0x3a, RZ, 0xfc, !PT ;  /* 0x0000003a02107812 */ /* 0x040fe200078efcff */
[----:B------:R-:W-:Y:S01]  /*1a30*/  IMAD.WIDE R116, R53, 0x2, R62 ;  /* 0x0000000235747825 */ /* 0x000fe200078e023e */
[----:B------:R-:W-:-:S02]  /*1a40*/  LOP3.LUT R18, R2, 0x3e, RZ, 0xfc, !PT ;  /* 0x0000003e02127812 */ /* 0x000fc400078efcff */
[C---:B------:R-:W-:Y:S01]  /*1a50*/  LOP3.LUT R20, R2.reuse, 0x42, RZ, 0xfc, !PT ;  /* 0x0000004202147812 */ /* 0x040fe200078efcff */
[--C-:B------:R-:W-:Y:S01]  /*1a60*/  IMAD.WIDE R80, R49, 0x2, R62.reuse ;  /* 0x0000000231507825 */ /* 0x100fe200078e023e */
[C---:B------:R-:W-:Y:S02]  /*1a70*/  LOP3.LUT R22, R2.reuse, 0x46, RZ, 0xfc, !PT ;  /* 0x0000004602167812 */ /* 0x040fe400078efcff */
[C---:B------:R-:W-:Y:S01]  /*1a80*/  LOP3.LUT R23, R2.reuse, 0x48, RZ, 0xfc, !PT ;  /* 0x0000004802177812 */ /* 0x040fe200078efcff */
[----:B------:R-:W-:Y:S01]  /*1a90*/  IMAD.WIDE R76, R45, 0x2, R62 ;  /* 0x000000022d4c7825 */ /* 0x000fe200078e023e */
[----:B------:R-:W-:Y:S02]  /*1aa0*/  LOP3.LUT R24, R2, 0x4a, RZ, 0xfc, !PT ;  /* 0x0000004a02187812 */ /* 0x000fe400078efcff */
[----:B------:R-:W-:Y:S01]  /*1ab0*/  SHF.R.S32.HI R139, RZ, 0x7, R139 ;  /* 0x00000007ff8b7819 */ /* 0x000fe2000001148b */
[----:B------:R-:W-:-:S04]  /*1ac0*/  IMAD.WIDE R72, R41, 0x2, R62 ;  /* 0x0000000229487825 */ /* 0x000fc800078e023e */
        /* <DEDUP_REMOVED lines=10> */
[----:B------:R-:W-:Y:S01]  /*1b70*/  IMAD.WIDE R58, R9, 0x2, R30 ;  /* 0x00000002093a7825 */ /* 0x000fe200078e021e */
[----:B------:R-:W-:-:S03]  /*1b80*/  LOP3.LUT R9, R2, 0x2c, RZ, 0xfc, !PT ;  /* 0x0000002c02097812 */ /* 0x000fc600078efcff */
        /* <DEDUP_REMOVED lines=19> */
[----:B------:R-:W-:-:S04]  /*1cc0*/  IMAD.WIDE R62, R5, 0x2, R62 ;  /* 0x00000002053e7825 */ /* 0x000fc800078e023e */
[----:B------:R-:W-:Y:S01]  /*1cd0*/  IMAD.WIDE R30, R5, 0x2, R30 ;  /* 0x00000002051e7825 */ /* 0x000fe200078e021e */
[----:B------:R-:W-:-:S03]  /*1ce0*/  LOP3.LUT R5, R2, 0x24, RZ, 0xfc, !PT ;  /* 0x0000002402057812 */ /* 0x000fc600078efcff */
[-C--:B------:R-:W-:Y:S02]  /*1cf0*/  IMAD R84, R129, R85.reuse, RZ ;  /* 0x0000005581547224 */ /* 0x080fe400078e02ff */
[-C--:B------:R-:W-:Y:S02]  /*1d00*/  IMAD R87, R128, R85.reuse, RZ ;  /* 0x0000005580577224 */ /* 0x080fe400078e02ff */
[-C--:B------:R-:W-:Y:S02]  /*1d10*/  IMAD R86, R29, R85.reuse, RZ ;  /* 0x000000551d567224 */ /* 0x080fe400078e02ff */
[-C--:B------:R-:W-:Y:S02]  /*1d20*/  IMAD R84, R28, R85.reuse, RZ ;  /* 0x000000551c547224 */ /* 0x080fe400078e02ff */
[-C--:B------:R-:W-:Y:S02]  /*1d30*/  IMAD R87, R27, R85.reuse, RZ ;  /* 0x000000551b577224 */ /* 0x080fe400078e02ff */
[----:B------:R-:W-:-:S02]  /*1d40*/  IMAD R86, R26, R85, RZ ;  /* 0x000000551a567224 */ /* 0x000fc400078e02ff */
        /* <DEDUP_REMOVED lines=47> */
[----:B------:R-:W-:-:S07]  /*2040*/  IMAD R218, R214, R85, RZ ;  /* 0x00000055d6da7224 */ /* 0x000fce00078e02ff */
.L_x_1:
[----:B------:R-:W0:Y:S01]  /*2050*/  LDC R84, c[0x0][0x238] ;  /* 0x00008e00ff547b82 */ /* 0x000e220000000800 */
[----:B------:R-:W-:Y:S01]  /*2060*/  ISETP.GE.AND P1, PT, R214, UR8, PT ;  /* 0x00000008d6007c0c */ /* 0x000fe2000bf26270 */
[----:B------:R-:W-:Y:S01]  /*2070*/  IMAD.WIDE R86, R218, 0x2, R126 ;  /* 0x00000002da567825 */ /* 0x000fe200078e027e */
[----:B------:R-:W-:Y:S02]  /*2080*/  ISETP.GE.AND P0, PT, R2, UR8, PT ;  /* 0x0000000802007c0c */ /* 0x000fe4000bf06270 */
[----:B------:R-:W-:Y:S02]  /*2090*/  PRMT R155, RZ, 0x7610, R155 ;  /* 0x00007610ff9b7816 */ /* 0x000fe4000000009b */
[----:B------:R-:W-:Y:S02]  /*20a0*/  ISETP.GE.AND P2, PT, R210, UR8, PT ;  /* 0x00000008d2007c0c */ /* 0x000fe4000bf46270 */
[----:B------:R-:W-:Y:S01]  /*20b0*/  PRMT R180, RZ, 0x7610, R180 ;  /* 0x00007610ffb47816 */ /* 0x000fe200000000b4 */
[----:B------:R-:W-:Y:S01]  /*20c0*/  IMAD.WIDE R90, R221, 0x2, R126 ;  /* 0x00000002dd5a7825 */ /* 0x000fe200078e027e */
[----:B------:R-:W-:Y:S01]  /*20d0*/  ISETP.GE.AND P3, PT, R209, UR8, PT ;  /* 0x00000008d1007c0c */ /* 0x000fe2000bf66270 */
[----:B------:R-:W1:Y:S02]  /*20e0*/  LDC R164, c[0x0][0x238] ;  /* 0x00008e00ffa47b82 */ /* 0x000e640000000800 */
[----:B------:R2:W3:Y:S01]  /*20f0*/  @!P1 LDG.E.U16 R155, desc[UR10][R86.64] ;  /* 0x0000000a569b9981 */ /* 0x0004e2000c1e1500 */
[----:B------:R-:W-:-:S02]  /*2100*/  ISETP.GE.AND P1, PT, R211, UR8, PT ;  /* 0x00000008d3007c0c */ /* 0x000fc4000bf26270 */
[----:B------:R-:W-:Y:S02]  /*2110*/  PRMT R179, RZ, 0x7610, R179 ;  /* 0x00007610ffb37816 */ /* 0x000fe400000000b3 */
[----:B------:R-:W-:Y:S01]  /*2120*/  ISETP.GE.AND P4, PT, R208, UR8, PT ;  /* 0x00000008d0007c0c */ /* 0x000fe2000bf86270 */
[----:B------:R-:W-:Y:S01]  /*2130*/  IMAD.WIDE R88, R220, 0x2, R126 ;  /* 0x00000002dc587825 */ /* 0x000fe200078e027e */
[----:B------:R-:W-:Y:S01]  /*2140*/  PRMT R94, RZ, 0x7610, R94 ;  /* 0x00007610ff5e7816 */ /* 0x000fe2000000005e */
[----:B------:R-:W4:Y:S01]  /*2150*/  LDC R165, c[0x0][0x238] ;  /* 0x00008e00ffa57b82 */ /* 0x000f220000000800 */
[----:B------:R-:W5:Y:S01]  /*2160*/  @!P2 LDG.E.U16 R179, desc[UR10][R90.64] ;  /* 0x0000000a5ab3a981 */ /* 0x000f62000c1e1500 */
[----:B0-----:R-:W-:-:S04]  /*2170*/  IMAD R84, R2, R84, RZ ;  /* 0x0000005402547224 */ /* 0x001fc800078e02ff */
[----:B------:R-:W-:Y:S01]  /*2180*/  IMAD.WIDE R84, R84, 0x2, R126 ;  /* 0x0000000254547825 */ /* 0x000fe200078e027e */
[----:B------:R-:W-:Y:S01]  /*2190*/  PRMT R113, RZ, 0x7610, R113 ;  /* 0x00007610ff717816 */ /* 0x000fe20000000071 */
[----:B------:R-:W3:Y:S02]  /*21a0*/  @!P1 LDG.E.U16 R94, desc[UR10][R88.64] ;  /* 0x0000000a585e9981 */ /* 0x000ee4000c1e1500 */
[----:B------:R-:W-:Y:S01]  /*21b0*/  IMAD.WIDE R92, R222, 0x2, R126 ;  /* 0x00000002de5c7825 */ /* 0x000fe200078e027e */
[----:B------:R-:W-:Y:S01]  /*21c0*/  PRMT R107, RZ, 0x7610, R107 ;  /* 0x00007610ff6b7816 */ /* 0x000fe2000000006b */
[----:B------:R0:W5:Y:S01]  /*21d0*/  @!P0 LDG.E.U16 R180, desc[UR10][R84.64] ;  /* 0x0000000a54b48981 */ /* 0x000162000c1e1500 */
[----:B------:R-:W-:Y:S01]  /*21e0*/  ISETP.GE.AND P0, PT, R212, UR8, PT ;  /* 0x00000008d4007c0c */ /* 0x000fe2000bf06270 */
[----:B------:R-:W-:Y:S01]  /*21f0*/  IMAD.WIDE R96, R223, 0x2, R126 ;  /* 0x00000002df607825 */ /* 0x000fe200078e027e */
[----:B------:R-:W-:Y:S01]  /*2200*/  ISETP.GE.AND P2, PT, R205, UR8, PT ;  /* 0x00000008cd007c0c */ /* 0x000fe2000bf46270 */
[----:B------:R1:W3:Y:S01]  /*2210*/  @!P3 LDG.E.U16 R113, desc[UR10][R92.64] ;  /* 0x0000000a5c71b981 */ /* 0x0002e2000c1e1500 */
[----:B------:R-:W-:Y:S01]  /*2220*/  PRMT R112, RZ, 0x7610, R112 ;  /* 0x00007610ff707816 */ /* 0x000fe20000000070 */
[----:B--2---:R-:W-:Y:S01]  /*2230*/  IMAD.WIDE R86, R219, 0x2, R126 ;  /* 0x00000002db567825 */ /* 0x004fe200078e027e */
[----:B------:R-:W-:Y:S01]  /*2240*/  PRMT R178, RZ, 0x7610, R178 ;  /* 0x00007610ffb27816 */ /* 0x000fe200000000b2 */
[----:B------:R2:W3:Y:S01]  /*2250*/  @!P4 LDG.E.U16 R107, desc[UR10][R96.64] ;  /* 0x0000000a606bc981 */ /* 0x0004e2000c1e1500 */
[----:B------:R-:W-:Y:S01]  /*2260*/  PRMT R106, RZ, 0x7610, R106 ;  /* 0x00007610ff6a7816 */ /* 0x000fe2000000006a */
[----:B------:R-:W-:Y:S01]  /*2270*/  IMAD.WIDE R98, R228, 0x2, R126 ;  /* 0x00000002e4627825 */ /* 0x000fe200078e027e */
[----:B0-----:R-:W-:Y:S01]  /*2280*/  PRMT R84, RZ, 0x7610, R84 ;  /* 0x00007610ff547816 */ /* 0x001fe20000000054 */
[----:B------:R-:W0:Y:S01]  /*2290*/  LDC R198, c[0x0][0x238] ;  /* 0x00008e00ffc67b82 */ /* 0x000e220000000800 */
[----:B------:R-:W-:Y:S01]  /*22a0*/  ISETP.GE.AND P1, PT, R206, UR8, PT ;  /* 0x00000008ce007c0c */ /* 0x000fe2000bf26270 */
[----:B------:R-:W-:Y:S01]  /*22b0*/  IMAD.WIDE R90, R226, 0x2, R126 ;  /* 0x00000002e25a7825 */ /* 0x000fe200078e027e */
[----:B------:R-:W-:-:S02]  /*22c0*/  ISETP.GE.AND P3, PT, R204, UR8, PT ;  /* 0x00000008cc007c0c */ /* 0x000fc4000bf66270 */
[----:B------:R4:W3:Y:S01]  /*22d0*/  @!P0 LDG.E.U16 R84, desc[UR10][R86.64] ;  /* 0x0000000a56548981 */ /* 0x0008e2000c1e1500 */
[----:B------:R-:W-:Y:S02]  /*22e0*/  ISETP.GE.AND P0, PT, R207, UR8, PT ;  /* 0x00000008cf007c0c */ /* 0x000fe4000bf06270 */
[----:B------:R-:W-:Y:S01]  /*22f0*/  ISETP.GE.AND P4, PT, R203, UR8, PT ;  /* 0x00000008cb007c0c */ /* 0x000fe2000bf86270 */
[----:B------:R-:W3:Y:S01]  /*2300*/  @!P2 LDG.E.U16 R112, desc[UR10][R90.64] ;  /* 0x0000000a5a70a981 */ /* 0x000ee2000c1e1500 */
[----:B------:R-:W-:Y:S01]  /*2310*/  IMAD.WIDE R88, R225, 0x2, R126 ;  /* 0x00000002e1587825 */ /* 0x000fe200078e027e */
[----:B------:R-:W-:Y:S01]  /*2320*/  ISETP.GE.AND P2, PT, R196, UR8, PT ;  /* 0x00000008c4007c0c */ /* 0x000fe2000bf46270 */
[----:B------:R-:W0:Y:S01]  /*2330*/  LDC R167, c[0x0][0x238] ;  /* 0x00008e00ffa77b82 */ /* 0x000e220000000800 */
[----:B-1----:R-:W-:Y:S01]  /*2340*/  PRMT R93, RZ, 0x7610, R93 ;  /* 0x00007610ff5d7816 */ /* 0x002fe2000000005d */
[----:B--2---:R-:W-:Y:S01]  /*2350*/  IMAD.WIDE R96, R227, 0x2, R126 ;  /* 0x00000002e3607825 */ /* 0x004fe200078e027e */
[----:B------:R-:W-:Y:S01]  /*2360*/  PRMT R92, RZ, 0x7610, R92 ;  /* 0x00007610ff5c7816 */ /* 0x000fe2000000005c */
[----:B------:R-:W2:Y:S02]  /*2370*/  @!P1 LDG.E.U16 R178, desc[UR10][R88.64] ;  /* 0x0000000a58b29981 */ /* 0x000ea4000c1e1500 */
[----:B----4-:R-:W-:Y:S01]  /*2380*/  IMAD.WIDE R86, R224, 0x2, R126 ;  /* 0x00000002e0567825 */ /* 0x010fe200078e027e */
[----:B------:R-:W-:Y:S01]  /*2390*/  ISETP.GE.AND P1, PT, R200, UR8, PT ;  /* 0x00000008c8007c0c */ /* 0x000fe2000bf26270 */
[----:B------:R1:W4:Y:S01]  /*23a0*/  @!P3 LDG.E.U16 R106, desc[UR10][R96.64] ;  /* 0x0000000a606ab981 */ /* 0x000322000c1e1500 */
[----:B------:R-:W-:-:S02]  /*23b0*/  ISETP.GE.AND P3, PT, R192, UR8, PT ;  /* 0x00000008c0007c0c */ /* 0x000fc4000bf66270 */
[----:B------:R-:W-:Y:S01]  /*23c0*/  PRMT R105, RZ, 0x7610, R105 ;  /* 0x00007610ff697816 */ /* 0x000fe20000000069 */
[----:B------:R-:W4:Y:S01]  /*23d0*/  @!P0 LDG.E.U16 R93, desc[UR10][R86.64] ;  /* 0x0000000a565d8981 */ /* 0x000f22000c1e1500 */
[----:B------:R-:W-:Y:S02]  /*23e0*/  ISETP.GE.AND P0, PT, R201, UR8, PT ;  /* 0x00000008c9007c0c */ /* 0x000fe4000bf06270 */
[----:B------:R-:W-:Y:S01]  /*23f0*/  PRMT R151, RZ, 0x7610, R151 ;  /* 0x00007610ff977816 */ /* 0x000fe20000000097 */
[----:B------:R1:W4:Y:S01]  /*2400*/  @!P4 LDG.E.U16 R92, desc[UR10][R98.64] ;  /* 0x0000000a625cc981 */ /* 0x000322000c1e1500 */
[----:B------:R-:W-:Y:S01]  /*2410*/  PRMT R177, RZ, 0x7610, R177 ;  /* 0x00007610ffb17816 */ /* 0x000fe200000000b1 */
[----:B-1----:R-:W-:Y:S01]  /*2420*/  IMAD.WIDE R96, R231, 0x2, R126 ;  /* 0x00000002e7607825 */ /* 0x002fe200078e027e */
[----:B------:R-:W-:Y:S01]  /*2430*/  ISETP.GE.AND P4, PT, R190, UR8, PT ;  /* 0x00000008be007c0c */ /* 0x000fe2000bf86270 */
[----:B------:R-:W1:Y:S01]  /*2440*/  LDC R166, c[0x0][0x238] ;  /* 0x00008e00ffa67b82 */ /* 0x000e620000000800 */
[----:B------:R-:W-:Y:S01]  /*2450*/  PRMT R91, RZ, 0x7610, R91 ;  /* 0x00007610ff5b7816 */ /* 0x000fe2000000005b */
[----:B------:R-:W-:Y:S01]  /*2460*/  IMAD.WIDE R88, R230, 0x2, R126 ;  /* 0x00000002e6587825 */ /* 0x000fe200078e027e */
[----:B------:R0:W4:Y:S01]  /*2470*/  @!P2 LDG.E.U16 R105, desc[UR10][R96.64] ;  /* 0x0000000a6069a981 */ /* 0x000122000c1e1500 */
[----:B------:R-:W-:-:S02]  /*2480*/  ISETP.GE.AND P2, PT, R6, UR8, PT ;  /* 0x0000000806007c0c */ /* 0x000fc4000bf46270 */
[----:B------:R-:W-:Y:S01]  /*2490*/  IMAD.WIDE R98, R232, 0x2, R126 ;  /* 0x00000002e8627825 */ /* 0x000fe200078e027e */
[----:B------:R-:W-:Y:S01]  /*24a0*/  PRMT R176, RZ, 0x7610, R176 ;  /* 0x00007610ffb07816 */ /* 0x000fe200000000b0 */
[----:B------:R0:W4:Y:S02]  /*24b0*/  @!P1 LDG.E.U16 R151, desc[UR10][R88.64] ;  /* 0x0000000a58979981 */ /* 0x000124000c1e1500 */
[----:B------:R-:W-:Y:S01]  /*24c0*/  IMAD.WIDE R114, R233, 0x2, R126 ;  /* 0x00000002e9727825 */ /* 0x000fe200078e027e */
[----:B------:R-:W-:Y:S01]  /*24d0*/  PRMT R104, RZ, 0x7610, R104 ;  /* 0x00007610ff687816 */ /* 0x000fe20000000068 */
[----:B------:R0:W4:Y:S01]  /*24e0*/  @!P3 LDG.E.U16 R91, desc[UR10][R98.64] ;  /* 0x0000000a625bb981 */ /* 0x000122000c1e1500 */
[----:B------:R-:W-:Y:S01]  /*24f0*/  PRMT R175, RZ, 0x7610, R175 ;  /* 0x00007610ffaf7816 */ /* 0x000fe200000000af */
[--C-:B------:R-:W-:Y:S01]  /*2500*/  IMAD.WIDE R86, R229, 0x2, R126.reuse ;  /* 0x00000002e5567825 */ /* 0x100fe200078e027e */
[----:B------:R-:W-:Y:S01]  /*2510*/  ISETP.GE.AND P1, PT, R5, UR8, PT ;  /* 0x0000000805007c0c */ /* 0x000fe2000bf26270 */
[----:B------:R-:W3:Y:S01]  /*2520*/  @!P4 LDG.E.U16 R176, desc[UR10][R114.64] ;  /* 0x0000000a72b0c981 */ /* 0x000ee2000c1e1500 */
[----:B------:R-:W-:Y:S01]  /*2530*/  ISETP.GE.AND P3, PT, R7, UR8, PT ;  /* 0x0000000807007c0c */ /* 0x000fe2000bf66270 */
[----:B0-----:R-:W-:Y:S01]  /*2540*/  IMAD.WIDE R96, R236, 0x2, R126 ;  /* 0x00000002ec607825 */ /* 0x001fe200078e027e */
[----:B------:R-:W-:Y:S01]  /*2550*/  PRMT R90, RZ, 0x7610, R90 ;  /* 0x00007610ff5a7816 */ /* 0x000fe2000000005a */
[----:B------:R0:W4:Y:S01]  /*2560*/  @!P0 LDG.E.U16 R177, desc[UR10][R86.64] ;  /* 0x0000000a56b18981 */ /* 0x000122000c1e1500 */
[----:B------:R-:W-:-:S02]  /*2570*/  ISETP.GE.AND P0, PT, R4, UR8, PT ;  /* 0x0000000804007c0c */ /* 0x000fc4000bf06270 */
[----:B------:R-:W-:Y:S02]  /*2580*/  PRMT R150, RZ, 0x7610, R150 ;  /* 0x00007610ff967816 */ /* 0x000fe40000000096 */
[----:B------:R-:W-:Y:S01]  /*2590*/  PRMT R154, RZ, 0x7610, R154 ;  /* 0x00007610ff9a7816 */ /* 0x000fe2000000009a */
[----:B------:R-:W3:Y:S01]  /*25a0*/  @!P2 LDG.E.U16 R90, desc[UR10][R96.64] ;  /* 0x0000000a605aa981 */ /* 0x000ee2000c1e1500 */
[----:B------:R-:W-:Y:S01]  /*25b0*/  ISETP.GE.AND P4, PT, R8, UR8, PT ;  /* 0x0000000808007c0c */ /* 0x000fe2000bf86270 */
[--C-:B------:R-:W-:Y:S01]  /*25c0*/  IMAD.WIDE R88, R235, 0x2, R126.reuse ;  /* 0x00000002eb587825 */ /* 0x100fe200078e027e */
[----:B------:R-:W-:Y:S01]  /*25d0*/  ISETP.GE.AND P2, PT, R9, UR8, PT ;  /* 0x0000000809007c0c */ /* 0x000fe2000bf46270 */
[----:B------:R-:W1:Y:S02]  /*25e0*/  LDC R215, c[0x0][0x238] ;  /* 0x00008e00ffd77b82 */ /* 0x000e640000000800 */
[--C-:B------:R-:W-:Y:S01]  /*25f0*/  IMAD.WIDE R98, R237, 0x2, R126.reuse ;  /* 0x00000002ed627825 */ /* 0x100fe200078e027e */
[----:B------:R-:W3:Y:S03]  /*2600*/  @!P1 LDG.E.U16 R104, desc[UR10][R88.64] ;  /* 0x0000000a58689981 */ /* 0x000ee6000c1e1500 */
[----:B0-----:R-:W-:Y:S01]  /*2610*/  IMAD.WIDE R86, R234, 0x2, R126 ;  /* 0x00000002ea567825 */ /* 0x001fe200078e027e */
[----:B------:R0:W3:Y:S01]  /*2620*/  @!P3 LDG.E.U16 R175, desc[UR10][R98.64] ;  /* 0x0000000a62afb981 */ /* 0x0000e2000c1e1500 */
[----:B------:R-:W-:-:S02]  /*2630*/  ISETP.GE.AND P1, PT, R13, UR8, PT ;  /* 0x000000080d007c0c */ /* 0x000fc4000bf26270 */
[----:B------:R-:W-:Y:S01]  /*2640*/  IMAD.WIDE R114, R239, 0x2, R126 ;  /* 0x00000002ef727825 */ /* 0x000fe200078e027e */
[----:B------:R0:W3:Y:S01]  /*2650*/  @!P0 LDG.E.U16 R150, desc[UR10][R86.64] ;  /* 0x0000000a56968981 */ /* 0x0000e2000c1e1500 */
[----:B------:R-:W-:-:S03]  /*2660*/  ISETP.GE.AND P3, PT, R10, UR8, PT ;  /* 0x000000080a007c0c */ /* 0x000fc6000bf66270 */
[----:B------:R0:W3:Y:S02]  /*2670*/  @!P4 LDG.E.U16 R154, desc[UR10][R114.64] ;  /* 0x0000000a729ac981 */ /* 0x0000e4000c1e1500 */
[----:B0-----:R-:W-:Y:S01]  /*2680*/  PRMT R99, RZ, 0x7610, R99 ;  /* 0x00007610ff637816 */ /* 0x001fe20000000063 */
[----:B------:R-:W-:Y:S01]  /*2690*/  IMAD.WIDE R86, R240, 0x2, R126 ;  /* 0x00000002f0567825 */ /* 0x000fe200078e027e */
[----:B------:R-:W-:Y:S02]  /*26a0*/  ISETP.GE.AND P4, PT, R11, UR8, PT ;  /* 0x000000080b007c0c */ /* 0x000fe4000bf86270 */
[----:B------:R-:W-:Y:S02]  /*26b0*/  ISETP.GE.AND P0, PT, R14, UR8, PT ;  /* 0x000000080e007c0c */ /* 0x000fe4000bf06270 */
[----:B------:R0:W3:Y:S01]  /*26c0*/  @!P2 LDG.E.U16 R99, desc[UR10][R86.64] ;  /* 0x0000000a5663a981 */ /* 0x0000e2000c1e1500 */
[----:B------:R-:W-:Y:S01]  /*26d0*/  PRMT R98, RZ, 0x7610, R98 ;  /* 0x00007610ff627816 */ /* 0x000fe20000000062 */
[----:B------:R-:W-:Y:S01]  /*26e0*/  IMAD.WIDE R96, R241, 0x2, R126 ;  /* 0x00000002f1607825 */ /* 0x000fe200078e027e */
[----:B------:R-:W-:-:S02]  /*26f0*/  PRMT R89, RZ, 0x7610, R89 ;  /* 0x00007610ff597816 */ /* 0x000fc40000000059 */
[----:B------:R-:W-:Y:S01]  /*2700*/  PRMT R169, RZ, 0x7610, R169 ;  /* 0x00007610ffa97816 */ /* 0x000fe200000000a9 */
[----:B------:R-:W-:Y:S01]  /*2710*/  IMAD.WIDE R114, R242, 0x2, R126 ;  /* 0x00000002f2727825 */ /* 0x000fe200078e027e */
[----:B------:R-:W-:Y:S02]  /*2720*/  PRMT R88, RZ, 0x7610, R88 ;  /* 0x00007610ff587816 */ /* 0x000fe40000000058 */
[----:B------:R1:W3:Y:S01]  /*2730*/  @!P3 LDG.E.U16 R89, desc[UR10][R96.64] ;  /* 0x0000000a6059b981 */ /* 0x0002e2000c1e1500 */
[--C-:B0-----:R-:W-:Y:S01]  /*2740*/  IMAD.WIDE R86, R244, 0x2, R126.reuse ;  /* 0x00000002f4567825 */ /* 0x101fe200078e027e */
[----:B------:R-:W-:Y:S02]  /*2750*/  ISETP.GE.AND P5, PT, R12, UR8, PT ;  /* 0x000000080c007c0c */ /* 0x000fe4000bfa6270 */
[----:B------:R-:W3:Y:S04]  /*2760*/  @!P4 LDG.E.U16 R169, desc[UR10][R114.64] ;  /* 0x0000000a72a9c981 */ /* 0x000ee8000c1e1500 */
[----:B------:R-:W3:Y:S01]  /*2770*/  @!P1 LDG.E.U16 R98, desc[UR10][R86.64] ;  /* 0x0000000a56629981 */ /* 0x000ee2000c1e1500 */
[----:B------:R-:W-:Y:S01]  /*2780*/  ISETP.GE.AND P1, PT, R17, UR8, PT ;  /* 0x0000000811007c0c */ /* 0x000fe2000bf26270 */
[----:B-1----:R-:W-:Y:S01]  /*2790*/  IMAD.WIDE R96, R245, 0x2, R126 ;  /* 0x00000002f5607825 */ /* 0x002fe200078e027e */
[----:B------:R-:W-:-:S02]  /*27a0*/  ISETP.GE.AND P2, PT, R15, UR8, PT ;  /* 0x000000080f007c0c */ /* 0x000fc4000bf46270 */
[----:B------:R-:W-:Y:S02]  /*27b0*/  ISETP.GE.AND P4, PT, R19, UR8, PT ;  /* 0x0000000813007c0c */ /* 0x000fe4000bf86270 */
[----:B------:R0:W3:Y:S01]  /*27c0*/  @!P0 LDG.E.U16 R88, desc[UR10][R96.64] ;  /* 0x0000000a60588981 */ /* 0x0000e2000c1e1500 */
[----:B------:R-:W-:Y:S01]  /*27d0*/  IMAD.WIDE R160, R248, 0x2, R126 ;  /* 0x00000002f8a07825 */ /* 0x000fe200078e027e */
[----:B------:R-:W-:Y:S02]  /*27e0*/  ISETP.GE.AND P3, PT, R16, UR8, PT ;  /* 0x0000000810007c0c */ /* 0x000fe4000bf66270 */
[----:B------:R-:W-:Y:S02]  /*27f0*/  PRMT R156, RZ, 0x7610, R156 ;  /* 0x00007610ff9c7816 */ /* 0x000fe4000000009c */
[----:B0-----:R-:W-:Y:S01]  /*2800*/  PRMT R97, RZ, 0x7610, R97 ;  /* 0x00007610ff617816 */ /* 0x001fe20000000061 */
[----:B------:R-:W-:Y:S01]  /*2810*/  IMAD.WIDE R152, R243, 0x2, R126 ;  /* 0x00000002f3987825 */ /* 0x000fe200078e027e */
[----:B------:R-:W-:-:S02]  /*2820*/  PRMT R159, RZ, 0x7610, R159 ;  /* 0x00007610ff9f7816 */ /* 0x000fc4000000009f */
[----:B------:R-:W-:Y:S01]  /*2830*/  PRMT R158, RZ, 0x7610, R158 ;  /* 0x00007610ff9e7816 */ /* 0x000fe2000000009e */
[----:B------:R-:W-:Y:S01]  /*2840*/  IMAD.WIDE R86, R246, 0x2, R126 ;  /* 0x00000002f6567825 */ /* 0x000fe200078e027e */
[----:B------:R0:W3:Y:S03]  /*2850*/  @!P1 LDG.E.U16 R97, desc[UR10][R160.64] ;  /* 0x0000000aa0619981 */ /* 0x0000e6000c1e1500 */
[----:B------:R-:W-:Y:S01]  /*2860*/  IMAD R164, R22, R164, RZ ;  /* 0x000000a416a47224 */ /* 0x000fe200078e02ff */
[----:B------:R1:W3:Y:S01]  /*2870*/  @!P5 LDG.E.U16 R156, desc[UR10][R152.64] ;  /* 0x0000000a989cd981 */ /* 0x0002e2000c1e1500 */
[----:B------:R-:W-:-:S03]  /*2880*/  PRMT R114, RZ, 0x7610, R114 ;  /* 0x00007610ff727816 */ /* 0x000fc60000000072 */
[----:B------:R-:W3:Y:S01]  /*2890*/  @!P2 LDG.E.U16 R159, desc[UR10][R86.64] ;  /* 0x0000000a569fa981 */ /* 0x000ee2000c1e1500 */
[----:B0-----:R-:W-:Y:S01]  /*28a0*/  IMAD.WIDE R160, R250, 0x2, R126 ;  /* 0x00000002faa07825 */ /* 0x001fe200078e027e */
[----:B------:R-:W-:-:S03]  /*28b0*/  ISETP.GE.AND P2, PT, R20, UR8, PT ;  /* 0x0000000814007c0c */ /* 0x000fc6000bf46270 */
[----:B-1----:R-:W-:Y:S01]  /*28c0*/  IMAD.WIDE R152, R247, 0x2, R126 ;  /* 0x00000002f7987825 */ /* 0x002fe200078e027e */
[----:B------:R0:W3:Y:S01]  /*28d0*/  @!P4 LDG.E.U16 R158, desc[UR10][R160.64] ;  /* 0x0000000aa09ec981 */ /* 0x0000e2000c1e1500 */
[----:B------:R-:W-:-:S03]  /*28e0*/  PRMT R115, RZ, 0x7610, R115 ;  /* 0x00007610ff737816 */ /* 0x000fc60000000073 */
[----:B------:R1:W3:Y:S01]  /*28f0*/  @!P3 LDG.E.U16 R114, desc[UR10][R152.64] ;  /* 0x0000000a9872b981 */ /* 0x0002e2000c1e1500 */
[----:B------:R-:W-:Y:S01]  /*2900*/  ISETP.GE.AND P3, PT, R23, UR8, PT ;  /* 0x0000000817007c0c */ /* 0x000fe2000bf66270 */
[--C-:B0-----:R-:W-:Y:S02]  /*2910*/  IMAD.WIDE R160, R164, 0x2, R126.reuse ;  /* 0x00000002a4a07825 */ /* 0x101fe400078e027e */
[----:B------:R-:W0:Y:S01]  /*2920*/  LDC R164, c[0x0][0x238] ;  /* 0x00008e00ffa47b82 */ /* 0x000e220000000800 */
[----:B------:R-:W-:Y:S01]  /*2930*/  ISETP.GE.AND P0, PT, R18, UR8, PT ;  /* 0x0000000812007c0c */ /* 0x000fe2000bf06270 */
[----:B------:R-:W-:Y:S01]  /*2940*/  IMAD.WIDE R162, R251, 0x2, R126 ;  /* 0x00000002fba27825 */ /* 0x000fe200078e027e */
[----:B------:R-:W-:-:S03]  /*2950*/  PRMT R157, RZ, 0x7610, R157 ;  /* 0x00007610ff9d7816 */ /* 0x000fc6000000009d */
[----:B------:R-:W-:Y:S01]  /*2960*/  IMAD R165, R23, R165, RZ ;  /* 0x000000a517a57224 */ /* 0x000fe200078e02ff */
[----:B------:R1:W3:Y:S01]  /*2970*/  @!P2 LDG.E.U16 R115, desc[UR10][R162.64] ;  /* 0x0000000aa273a981 */ /* 0x0002e2000c1e1500 */
[----:B------:R-:W-:Y:S01]  /*2980*/  ISETP.GE.AND P1, PT, R21, UR8, PT ;  /* 0x0000000815007c0c */ /* 0x000fe2000bf26270 */
[----:B------:R-:W-:Y:S01]  /*2990*/  IMAD R198, R26, R198, RZ ;  /* 0x000000c61ac67224 */ /* 0x000fe200078e02ff */
[----:B------:R-:W-:Y:S01]  /*29a0*/  PRMT R87, RZ, 0x7610, R87 ;  /* 0x00007610ff577816 */ /* 0x000fe20000000057 */
[----:B-1----:R-:W-:-:S04]  /*29b0*/  IMAD.WIDE R152, R249, 0x2, R126 ;  /* 0x00000002f9987825 */ /* 0x002fc800078e027e */
[----:B------:R-:W-:Y:S01]  /*29c0*/  IMAD.WIDE R162, R165, 0x2, R126 ;  /* 0x00000002a5a27825 */ /* 0x000fe200078e027e */
[----:B------:R1:W3:Y:S01]  /*29d0*/  @!P0 LDG.E.U16 R87, desc[UR10][R152.64] ;  /* 0x0000000a98578981 */ /* 0x0002e2000c1e1500 */
[----:B------:R-:W-:-:S03]  /*29e0*/  ISETP.GE.AND P2, PT, R24, UR8, PT ;  /* 0x0000000818007c0c */ /* 0x000fc6000bf46270 */
[----:B------:R1:W3:Y:S01]  /*29f0*/  @!P3 LDG.E.U16 R157, desc[UR10][R162.64] ;  /* 0x0000000aa29db981 */ /* 0x0002e2000c1e1500 */
[----:B------:R-:W-:Y:S01]  /*2a00*/  PRMT R96, RZ, 0x7610, R96 ;  /* 0x00007610ff607816 */ /* 0x000fe20000000060 */
[----:B0-----:R-:W-:Y:S02]  /*2a10*/  IMAD R164, R24, R164, RZ ;  /* 0x000000a418a47224 */ /* 0x001fe400078e02ff */
[----:B-1----:R-:W-:-:S04]  /*2a20*/  IMAD.WIDE R152, R252, 0x2, R126 ;  /* 0x00000002fc987825 */ /* 0x002fc800078e027e */
[--C-:B------:R-:W-:Y:S01]  /*2a30*/  IMAD.WIDE R162, R198, 0x2, R126.reuse ;  /* 0x00000002c6a27825 */ /* 0x100fe200078e027e */
[----:B------:R0:W3:Y:S01]  /*2a40*/  @!P1 LDG.E.U16 R96, desc[UR10][R152.64] ;  /* 0x0000000a98609981 */ /* 0x0000e2000c1e1500 */
[----:B------:R-:W1:Y:S02]  /*2a50*/  LDC R198, c[0x0][0x238] ;  /* 0x00008e00ffc67b82 */ /* 0x000e640000000800 */
[----:B------:R-:W-:Y:S01]  /*2a60*/  IMAD.WIDE R164, R164, 0x2, R126 ;  /* 0x00000002a4a47825 */ /* 0x000fe200078e027e */
[----:B0-----:R-:W-:-:S03]  /*2a70*/  PRMT R152, RZ, 0x7610, R152 ;  /* 0x00007610ff987816 */ /* 0x001fc60000000098 */
[----:B------:R-:W-:-:S03]  /*2a80*/  IMAD R167, R27, R167, RZ ;  /* 0x000000a71ba77224 */ /* 0x000fc600078e02ff */
[----:B------:R0:W3:Y:S01]  /*2a90*/  @!P2 LDG.E.U16 R152, desc[UR10][R164.64] ;  /* 0x0000000aa498a981 */ /* 0x0000e2000c1e1500 */
[----:B------:R-:W-:Y:S02]  /*2aa0*/  ISETP.GE.AND P2, PT, R27, UR8, PT ;  /* 0x000000081b007c0c */ /* 0x000fe4000bf46270 */
[----:B------:R-:W-:Y:S01]  /*2ab0*/  PRMT R168, RZ, 0x7610, R168 ;  /* 0x00007610ffa87816 */ /* 0x000fe200000000a8 */
[----:B-1----:R-:W-:Y:S02]  /*2ac0*/  IMAD R198, R29, R198, RZ ;  /* 0x000000c61dc67224 */ /* 0x002fe400078e02ff */
[----:B0-----:R-:W-:-:S08]  /*2ad0*/  IMAD.WIDE R164, R167, 0x2, R126 ;  /* 0x00000002a7a47825 */ /* 0x001fd000078e027e */
[----:B------:R0:W3:Y:S01]  /*2ae0*/  @!P2 LDG.E.U16 R168, desc[UR10][R164.64] ;  /* 0x0000000aa4a8a981 */ /* 0x0000e2000c1e1500 */
[----:B------:R-:W-:Y:S01]  /*2af0*/  ISETP.GE.AND P0, PT, R22, UR8, PT ;  /* 0x0000000816007c0c */ /* 0x000fe2000bf06270 */
[----:B0-----:R-:W-:Y:S02]  /*2b00*/  IMAD.WIDE R164, R198, 0x2, R126 ;  /* 0x00000002c6a47825 */ /* 0x001fe400078e027e */
[----:B------:R-:W0:Y:S01]  /*2b10*/  LDC R198, c[0x0][0x238] ;  /* 0x00008e00ffc67b82 */ /* 0x000e220000000800 */
[----:B------:R-:W-:Y:S01]  /*2b20*/  PRMT R86, RZ, 0x7610, R86 ;  /* 0x00007610ff567816 */ /* 0x000fe20000000056 */
[----:B------:R-:W-:Y:S01]  /*2b30*/  IMAD R166, R25, R166, RZ ;  /* 0x000000a619a67224 */ /* 0x000fe200078e02ff */
[----:B------:R-:W-:-:S07]  /*2b40*/  ISETP.GE.AND P1, PT, R26, UR8, PT ;  /* 0x000000081a007c0c */ /* 0x000fce000bf26270 */
[----:B------:R1:W3:Y:S01]  /*2b50*/  @!P0 LDG.E.U16 R86, desc[UR10][R160.64] ;  /* 0x0000000aa0568981 */ /* 0x0002e2000c1e1500 */
[----:B------:R-:W-:-:S06]  /*2b60*/  PRMT R85, RZ, 0x7610, R85 ;  /* 0x00007610ff557816 */ /* 0x000fcc0000000055 */
[----:B------:R5:W3:Y:S01]  /*2b70*/  @!P1 LDG.E.U16 R85, desc[UR10][R162.64] ;  /* 0x0000000aa2559981 */ /* 0x000ae2000c1e1500 */
[----:B-1----:R-:W-:Y:S02]  /*2b80*/  IMAD.WIDE R160, R166, 0x2, R126 ;  /* 0x00000002a6a07825 */ /* 0x002fe400078e027e */
[----:B------:R-:W1:Y:S02]  /*2b90*/  LDC R166, c[0x0][0x238] ;  /* 0x00008e00ffa67b82 */ /* 0x000e640000000800 */
[----:B0-----:R-:W-:-:S04]  /*2ba0*/  IMAD R198, R128, R198, RZ ;  /* 0x000000c680c67224 */ /* 0x001fc800078e02ff */
[----:B-----5:R-:W-:Y:S02]  /*2bb0*/  IMAD.WIDE R162, R198, 0x2, R126 ;  /* 0x00000002c6a27825 */ /* 0x020fe400078e027e */
[----:B------:R-:W0:Y:S01]  /*2bc0*/  LDC R198, c[0x0][0x238] ;  /* 0x00008e00ffc67b82 */ /* 0x000e220000000800 */
[C---:B------:R-:W-:Y:S02]  /*2bd0*/  ISETP.GE.AND P3, PT, R28.reuse, UR8, PT ;  /* 0x000000081c007c0c */ /* 0x040fe4000bf66270 */
[----:B------:R-:W-:Y:S02]  /*2be0*/  PRMT R153, RZ, 0x7610, R153 ;  /* 0x00007610ff997816 */ /* 0x000fe40000000099 */
[----:B------:R-:W-:Y:S01]  /*2bf0*/  ISETP.GE.AND P1, PT, R29, UR8, PT ;  /* 0x000000081d007c0c */ /* 0x000fe2000bf26270 */
[----:B-1----:R-:W-:-:S04]  /*2c00*/  IMAD R166, R28, R166, RZ ;  /* 0x000000a61ca67224 */ /* 0x002fc800078e02ff */
[----:B------:R-:W-:-:S05]  /*2c10*/  IMAD.WIDE R166, R166, 0x2, R126 ;  /* 0x00000002a6a67825 */ /* 0x000fca00078e027e */
[----:B------:R1:W5:Y:S01]  /*2c20*/  @!P3 LDG.E.U16 R153, desc[UR10][R166.64] ;  /* 0x0000000aa699b981 */ /* 0x000362000c1e1500 */
[----:B0-----:R-:W-:Y:S01]  /*2c30*/  IMAD R198, R130, R198, RZ ;  /* 0x000000c682c67224 */ /* 0x001fe200078e02ff */
[----:B-1----:R-:W-:-:S06]  /*2c40*/  PRMT R166, RZ, 0x7610, R166 ;  /* 0x00007610ffa67816 */ /* 0x002fcc00000000a6 */
[----:B------:R0:W5:Y:S02]  /*2c50*/  @!P1 LDG.E.U16 R166, desc[UR10][R164.64] ;  /* 0x0000000aa4a69981 */ /* 0x000164000c1e1500 */
[----:B0-----:R-:W-:Y:S02]  /*2c60*/  IMAD.WIDE R164, R198, 0x2, R126 ;  /* 0x00000002c6a47825 */ /* 0x001fe400078e027e */
[----:B------:R-:W0:Y:S01]  /*2c70*/  LDC R198, c[0x0][0x238] ;  /* 0x00008e00ffc67b82 */ /* 0x000e220000000800 */
[----:B------:R-:W-:Y:S02]  /*2c80*/  ISETP.GE.AND P0, PT, R25, UR8, PT ;  /* 0x0000000819007c0c */ /* 0x000fe4000bf06270 */
[C---:B------:R-:W-:Y:S02]  /*2c90*/  ISETP.GE.AND P3, PT, R129.reuse, UR8, PT ;  /* 0x0000000881007c0c */ /* 0x040fe4000bf66270 */
[----:B------:R-:W-:Y:S01]  /*2ca0*/  PRMT R95, RZ, 0x7610, R95 ;  /* 0x00007610ff5f7816 */ /* 0x000fe2000000005f */
[----:B------:R-:W-:Y:S01]  /*2cb0*/  IMAD R215, R129, R215, RZ ;  /* 0x000000d781d77224 */ /* 0x000fe200078e02ff */
[----:B------:R-:W-:-:S07]  /*2cc0*/  PRMT R170, RZ, 0x7610, R170 ;  /* 0x00007610ffaa7816 */ /* 0x000fce00000000aa */
[----:B------:R1:W5:Y:S02]  /*2cd0*/  @!P0 LDG.E.U16 R95, desc[UR10][R160.64] ;  /* 0x0000000aa05f8981 */ /* 0x000364000c1e1500 */
[--C-:B-1----:R-:W-:Y:S01]  /*2ce0*/  IMAD.WIDE R160, R215, 0x2, R126.reuse ;  /* 0x00000002d7a07825 */ /* 0x102fe200078e027e */
[----:B------:R-:W-:Y:S01]  /*2cf0*/  ISETP.GE.AND P2, PT, R128, UR8, PT ;  /* 0x0000000880007c0c */ /* 0x000fe2000bf46270 */
[----:B------:R-:W1:Y:S02]  /*2d00*/  LDC R215, c[0x0][0x238] ;  /* 0x00008e00ffd77b82 */ /* 0x000e640000000800 */
[----:B0-----:R-:W-:Y:S01]  /*2d10*/  IMAD R198, R131, R198, RZ ;  /* 0x000000c683c67224 */ /* 0x001fe200078e02ff */
[----:B------:R0:W5:Y:S03]  /*2d20*/  @!P3 LDG.E.U16 R170, desc[UR10][R160.64] ;  /* 0x0000000aa0aab981 */ /* 0x000166000c1e1500 */
[----:B0-----:R-:W-:-:S02]  /*2d30*/  IMAD.WIDE R160, R198, 0x2, R126 ;  /* 0x00000002c6a07825 */ /* 0x001fc400078e027e */
[----:B------:R-:W0:Y:S01]  /*2d40*/  LDC R198, c[0x0][0x238] ;  /* 0x00008e00ffc67b82 */ /* 0x000e220000000800 */
[----:B------:R-:W-:Y:S02]  /*2d50*/  ISETP.GE.AND P4, PT, R130, UR8, PT ;  /* 0x0000000882007c0c */ /* 0x000fe4000bf86270 */
[----:B------:R-:W-:Y:S02]  /*2d60*/  PRMT R167, RZ, 0x7610, R167 ;  /* 0x00007610ffa77816 */ /* 0x000fe400000000a7 */
[----:B------:R-:W-:-:S04]  /*2d70*/  PRMT R171, RZ, 0x7610, R171 ;  /* 0x00007610ffab7816 */ /* 0x000fc800000000ab */
[----:B------:R2:W5:Y:S05]  /*2d80*/  @!P2 LDG.E.U16 R167, desc[UR10][R162.64] ;  /* 0x0000000aa2a7a981 */ /* 0x00056a000c1e1500 */
[----:B------:R4:W5:Y:S01]  /*2d90*/  @!P4 LDG.E.U16 R171, desc[UR10][R164.64] ;  /* 0x0000000aa4abc981 */ /* 0x000962000c1e1500 */
[----:B--2---:R-:W2:Y:S01]  /*2da0*/  LDC R163, c[0x0][0x238] ;  /* 0x00008e00ffa37b82 */ /* 0x004ea20000000800 */
[----:B0-----:R-:W-:-:S04]  /*2db0*/  IMAD R198, R134, R198, RZ ;  /* 0x000000c686c67224 */ /* 0x001fc800078e02ff */
[----:B----4-:R-:W-:-:S03]  /*2dc0*/  IMAD.WIDE R164, R198, 0x2, R126 ;  /* 0x00000002c6a47825 */ /* 0x010fc600078e027e */
[----:B------:R-:W0:Y:S01]  /*2dd0*/  LDC R198, c[0x0][0x238] ;  /* 0x00008e00ffc67b82 */ /* 0x000e220000000800 */
[----:B------:R-:W-:Y:S02]  /*2de0*/  ISETP.GE.AND P0, PT, R131, UR8, PT ;  /* 0x0000000883007c0c */ /* 0x000fe4000bf06270 */
[----:B------:R-:W-:Y:S02]  /*2df0*/  PRMT R172, RZ, 0x7610, R172 ;  /* 0x00007610ffac7816 */ /* 0x000fe400000000ac */
[C---:B------:R-:W-:Y:S01]  /*2e00*/  ISETP.GE.AND P2, PT, R133.reuse, UR8, PT ;  /* 0x0000000885007c0c */ /* 0x040fe2000bf46270 */
[----:B-1----:R-:W-:Y:S01]  /*2e10*/  IMAD R215, R133, R215, RZ ;  /* 0x000000d785d77224 */ /* 0x002fe200078e02ff */
[----:B------:R-:W-:Y:S01]  /*2e20*/  PRMT R182, RZ, 0x7610, R182 ;  /* 0x00007610ffb67816 */ /* 0x000fe200000000b6 */
[----:B--2---:R-:W-:-:S06]  /*2e30*/  IMAD R163, R132, R163, RZ ;  /* 0x000000a384a37224 */ /* 0x004fcc00078e02ff */
[----:B------:R1:W2:Y:S02]  /*2e40*/  @!P0 LDG.E.U16 R172, desc[UR10][R160.64] ;  /* 0x0000000aa0ac8981 */ /* 0x0002a4000c1e1500 */
[----:B-1----:R-:W-:-:S04]  /*2e50*/  IMAD.WIDE R160, R163, 0x2, R126 ;  /* 0x00000002a3a07825 */ /* 0x002fc800078e027e */
[--C-:B------:R-:W-:Y:S02]  /*2e60*/  IMAD.WIDE R162, R215, 0x2, R126.reuse ;  /* 0x00000002d7a27825 */ /* 0x100fe400078e027e */
[----:B------:R-:W1:Y:S02]  /*2e70*/  LDC R215, c[0x0][0x238] ;  /* 0x00008e00ffd77b82 */ /* 0x000e640000000800 */
[----:B0-----:R-:W-:Y:S01]  /*2e80*/  IMAD R198, R136, R198, RZ ;  /* 0x000000c688c67224 */ /* 0x001fe200078e02ff */
[----:B------:R0:W4:Y:S01]  /*2e90*/  @!P2 LDG.E.U16 R182, desc[UR10][R162.64] ;  /* 0x0000000aa2b6a981 */ /* 0x000122000c1e1500 */
[----:B------:R-:W-:Y:S02]  /*2ea0*/  ISETP.GE.AND P3, PT, R134, UR8, PT ;  /* 0x0000000886007c0c */ /* 0x000fe4000bf66270 */
[----:B0-----:R-:W-:Y:S02]  /*2eb0*/  IMAD.WIDE R162, R198, 0x2, R126 ;  /* 0x00000002c6a27825 */ /* 0x001fe400078e027e */
[----:B------:R-:W0:Y:S01]  /*2ec0*/  LDC R198, c[0x0][0x238] ;  /* 0x00008e00ffc67b82 */ /* 0x000e220000000800 */
[----:B------:R-:W-:-:S02]  /*2ed0*/  ISETP.GE.AND P1, PT, R132, UR8, PT ;  /* 0x0000000884007c0c */ /* 0x000fc4000bf26270 */
[C---:B------:R-:W-:Y:S02]  /*2ee0*/  ISETP.GE.AND P0, PT, R135.reuse, UR8, PT ;  /* 0x0000000887007c0c */ /* 0x040fe4000bf06270 */
[----:B------:R-:W-:Y:S02]  /*2ef0*/  PRMT R174, RZ, 0x7610, R174 ;  /* 0x00007610ffae7816 */ /* 0x000fe400000000ae */
[----:B------:R-:W-:Y:S01]  /*2f00*/  PRMT R173, RZ, 0x7610, R173 ;  /* 0x00007610ffad7816 */ /* 0x000fe200000000ad */
[----:B-1----:R-:W-:-:S03]  /*2f10*/  IMAD R215, R135, R215, RZ ;  /* 0x000000d787d77224 */ /* 0x002fc600078e02ff */
[----:B------:R1:W2:Y:S04]  /*2f20*/  @!P3 LDG.E.U16 R174, desc[UR10][R164.64] ;  /* 0x0000000aa4aeb981 */ /* 0x0002a8000c1e1500 */
[----:B------:R3:W2:Y:S01]  /*2f30*/  @!P1 LDG.E.U16 R173, desc[UR10][R160.64] ;  /* 0x0000000aa0ad9981 */ /* 0x0006a2000c1e1500 */
[----:B-1----:R-:W-:Y:S01]  /*2f40*/  PRMT R165, RZ, 0x7610, R165 ;  /* 0x00007610ffa57816 */ /* 0x002fe200000000a5 */
[----:B0-----:R-:W-:Y:S02]  /*2f50*/  IMAD R198, R137, R198, RZ ;  /* 0x000000c689c67224 */ /* 0x001fe400078e02ff */
[----:B---3--:R-:W-:-:S05]  /*2f60*/  IMAD.WIDE R160, R215, 0x2, R126 ;  /* 0x00000002d7a07825 */ /* 0x008fca00078e027e */
[----:B------:R0:W3:Y:S01]  /*2f70*/  @!P0 LDG.E.U16 R165, desc[UR10][R160.64] ;  /* 0x0000000aa0a58981 */ /* 0x0000e2000c1e1500 */
[----:B------:R-:W-:Y:S01]  /*2f80*/  ISETP.GE.AND P4, PT, R136, UR8, PT ;  /* 0x0000000888007c0c */ /* 0x000fe2000bf86270 */
[----:B0-----:R-:W-:Y:S02]  /*2f90*/  IMAD.WIDE R160, R198, 0x2, R126 ;  /* 0x00000002c6a07825 */ /* 0x001fe400078e027e */
[----:B------:R-:W0:Y:S01]  /*2fa0*/  LDC R198, c[0x0][0x238] ;  /* 0x00008e00ffc67b82 */ /* 0x000e220000000800 */
[----:B------:R-:W-:Y:S02]  /*2fb0*/  ISETP.GE.AND P1, PT, R137, UR8, PT ;  /* 0x0000000889007c0c */ /* 0x000fe4000bf26270 */
[----:B------:R-:W-:Y:S02]  /*2fc0*/  PRMT R164, RZ, 0x7610, R164 ;  /* 0x00007610ffa47816 */ /* 0x000fe400000000a4 */
[----:B------:R-:W-:Y:S02]  /*2fd0*/  ISETP.GE.AND P0, PT, R138, UR8, PT ;  /* 0x000000088a007c0c */ /* 0x000fe4000bf06270 */
[----:B------:R-:W-:-:S03]  /*2fe0*/  PRMT R194, RZ, 0x7610, R194 ;  /* 0x00007610ffc27816 */ /* 0x000fc600000000c2 */
[----:B------:R1:W3:Y:S04]  /*2ff0*/  @!P4 LDG.E.U16 R164, desc[UR10][R162.64] ;  /* 0x0000000aa2a4c981 */ /* 0x0002e8000c1e1500 */
[----:B------:R0:W2:Y:S01]  /*3000*/  @!P1 LDG.E.U16 R194, desc[UR10][R160.64] ;  /* 0x0000000aa0c29981 */ /* 0x0000a2000c1e1500 */
[----:B-1----:R-:W-:Y:S01]  /*3010*/  LOP3.LUT R162, R2, 0x6c, RZ, 0xfc, !PT ;  /* 0x0000006c02a27812 */ /* 0x002fe200078efcff */
[----:B0-----:R-:W-:-:S03]  /*3020*/  IMAD R198, R138, R198, RZ ;  /* 0x000000c68ac67224 */ /* 0x001fc600078e02ff */
[----:B------:R-:W-:Y:S02]  /*3030*/  ISETP.GE.AND P2, PT, R162, UR8, PT ;  /* 0x00000008a2007c0c */ /* 0x000fe4000bf46270 */
[----:B------:R-:W-:Y:S01]  /*3040*/  PRMT R162, RZ, 0x7610, R162 ;  /* 0x00007610ffa27816 */ /* 0x000fe200000000a2 */
[----:B------:R-:W-:Y:S01]  /*3050*/  IMAD.WIDE R160, R198, 0x2, R126 ;  /* 0x00000002c6a07825 */ /* 0x000fe200078e027e */
[----:B------:R-:W-:-:S04]  /*3060*/  LOP3.LUT R163, R2, 0x6e, RZ, 0xfc, !PT ;  /* 0x0000006e02a37812 */ /* 0x000fc800078efcff */
[----:B------:R0:W3:Y:S01]  /*3070*/  @!P0 LDG.E.U16 R162, desc[UR10][R160.64] ;  /* 0x0000000aa0a28981 */ /* 0x0000e2000c1e1500 */
[----:B------:R-:W-:Y:S02]  /*3080*/  ISETP.GE.AND P0, PT, R163, UR8, PT ;  /* 0x00000008a3007c0c */ /* 0x000fe4000bf06270 */
[----:B------:R-:W-:Y:S02]  /*3090*/  PRMT R163, RZ, 0x7610, R163 ;  /* 0x00007610ffa37816 */ /* 0x000fe400000000a3 */
[----:B------:R-:W-:Y:S01]  /*30a0*/  PRMT R181, RZ, 0x7610, R181 ;  /* 0x00007610ffb57816 */ /* 0x000fe200000000b5 */
[----:B0-----:R-:W-:-:S05]  /*30b0*/  IMAD.WIDE R160, R149, 0x2, R126 ;  /* 0x0000000295a07825 */ /* 0x001fca00078e027e */
[----:B------:R0:W3:Y:S02]  /*30c0*/  @!P2 LDG.E.U16 R163, desc[UR10][R160.64] ;  /* 0x0000000aa0a3a981 */ /* 0x0000e4000c1e1500 */
[----:B0-----:R-:W-:-:S05]  /*30d0*/  IMAD.WIDE R160, R148, 0x2, R126 ;  /* 0x0000000294a07825 */ /* 0x001fca00078e027e */
[----:B------:R0:W3:Y:S02]  /*30e0*/  @!P0 LDG.E.U16 R181, desc[UR10][R160.64] ;  /* 0x0000000aa0b58981 */ /* 0x0000e4000c1e1500 */
[----:B0-----:R-:W-:-:S04]  /*30f0*/  LOP3.LUT R160, R2, 0x70, RZ, 0xfc, !PT ;  /* 0x0000007002a07812 */ /* 0x001fc800078efcff */
[----:B------:R-:W-:Y:S02]  /*3100*/  ISETP.GE.AND P0, PT, R160, UR8, PT ;  /* 0x00000008a0007c0c */ /* 0x000fe4000bf06270 */
[----:B------:R-:W-:Y:S02]  /*3110*/  LOP3.LUT R160, R2, 0x72, RZ, 0xfc, !PT ;  /* 0x0000007202a07812 */ /* 0x000fe400078efcff */
[----:B------:R-:W-:Y:S02]  /*3120*/  PRMT R199, RZ, 0x7610, R199 ;  /* 0x00007610ffc77816 */ /* 0x000fe400000000c7 */
[----:B------:R-:W-:Y:S01]  /*3130*/  ISETP.GE.AND P1, PT, R160, UR8, PT ;  /* 0x00000008a0007c0c */ /* 0x000fe2000bf26270 */
[----:B------:R-:W-:Y:S01]  /*3140*/  IMAD.WIDE R160, R147, 0x2, R126 ;  /* 0x0000000293a07825 */ /* 0x000fe200078e027e */
[----:B------:R-:W-:-:S05]  /*3150*/  PRMT R183, RZ, 0x7610, R183 ;  /* 0x00007610ffb77816 */ /* 0x000fca00000000b7 */
        /* <DEDUP_REMOVED lines=20> */
[----:B------:R0:W3:Y:S01]  /*32a0*/  @!P0 LDG.E.U16 R185, desc[UR10][R160.64] ;  /* 0x0000000aa0b98981 */ /* 0x0000e2000c1e1500 */
[----:B------:R-:W1:Y:S01]  /*32b0*/  S2R R215, SR_TID.X ;  /* 0x0000000000d77919 */ /* 0x000e620000002100 */
        /* <DEDUP_REMOVED lines=11> */
[----:B------:R0:W3:Y:S01]  /*3370*/  @!P1 LDG.E.U16 R188, desc[UR10][R160.64] ;  /* 0x0000000aa0bc9981 */ /* 0x0000e2000c1e1500 */
[----:B-1----:R-:W-:-:S04]  /*3380*/  LOP3.LUT R215, R215, 0x3f, RZ, 0xc0, !PT ;  /* 0x0000003fd7d77812 */ /* 0x002fc800078ec0ff */
[----:B------:R-:W-:Y:S01]  /*3390*/  ISETP.GE.AND P1, PT, R215, UR8, PT ;  /* 0x00000008d7007c0c */ /* 0x000fe2000bf26270 */
[----:B------:R-:W1:Y:S01]  /*33a0*/  S2R R198, SR_TID.X ;  /* 0x0000000000c67919 */ /* 0x000e620000002100 */
[----:B------:R-:W-:Y:S02]  /*33b0*/  PRMT R189, RZ, 0x7610, R189 ;  /* 0x00007610ffbd7816 */ /* 0x000fe400000000bd */
[----:B0-----:R-:W-:-:S04]  /*33c0*/  IADD3 R160, P0, R32, UR4, RZ ;  /* 0x0000000420a07c10 */ /* 0x001fc8000ff1e0ff */
[----:B------:R-:W-:Y:S01]  /*33d0*/  IADD3.X R161, R33, UR5, RZ, P0, !PT ;  /* 0x0000000521a17c10 */ /* 0x000fe200087fe4ff */
[----:B------:R-:W-:Y:S01]  /*33e0*/  BAR.SYNC.DEFER_BLOCKING 0x0 ;  /* 0x0000000000007b1d */ /* 0x000fe20000010000 */
[----:B------:R-:W-:Y:S02]  /*33f0*/  PRMT R191, RZ, 0x7610, R191 ;  /* 0x00007610ffbf7816 */ /* 0x000fe400000000bf */
[----:B------:R-:W-:-:S03]  /*3400*/  PRMT R193, RZ, 0x7610, R193 ;  /* 0x00007610ffc17816 */ /* 0x000fc600000000c1 */
[----:B------:R0:W3:Y:S02]  /*3410*/  @!P1 LDG.E.U16 R189, desc[UR10][R160.64] ;  /* 0x0000000aa0bd9981 */ /* 0x0000e4000c1e1500 */
[----:B0-----:R-:W-:-:S04]  /*3420*/  IADD3 R160, P0, R30, UR4, RZ ;  /* 0x000000041ea07c10 */ /* 0x001fc8000ff1e0ff */
[----:B------:R-:W-:-:S05]  /*3430*/  IADD3.X R161, R31, UR5, RZ, P0, !PT ;  /* 0x000000051fa17c10 */ /* 0x000fca00087fe4ff */
[----:B------:R0:W3:Y:S02]  /*3440*/  @!P1 LDG.E.U16 R191, desc[UR10][R160.64] ;  /* 0x0000000aa0bf9981 */ /* 0x0000e4000c1e1500 */
[----:B0-----:R-:W-:-:S04]  /*3450*/  IADD3 R160, P0, R58, UR4, RZ ;  /* 0x000000043aa07c10 */ /* 0x001fc8000ff1e0ff */
[----:B------:R-:W-:-:S05]  /*3460*/  IADD3.X R161, R59, UR5, RZ, P0, !PT ;  /* 0x000000053ba17c10 */ /* 0x000fca00087fe4ff */
[----:B------:R0:W3:Y:S01]  /*3470*/  @!P1 LDG.E.U16 R193, desc[UR10][R160.64] ;  /* 0x0000000aa0c19981 */ /* 0x0000e2000c1e1500 */
[----:B------:R-:W-:Y:S02]  /*3480*/  PRMT R195, RZ, 0x7610, R195 ;  /* 0x00007610ffc37816 */ /* 0x000fe400000000c3 */
[----:B-1----:R-:W-:Y:S02]  /*3490*/  LOP3.LUT R198, R198, 0x3f, RZ, 0xc0, !PT ;  /* 0x0000003fc6c67812 */ /* 0x002fe400078ec0ff */
[----:B0-----:R-:W-:-:S04]  /*34a0*/  IADD3 R160, P0, R46, UR4, RZ ;  /* 0x000000042ea07c10 */ /* 0x001fc8000ff1e0ff */
[----:B------:R-:W-:-:S05]  /*34b0*/  IADD3.X R161, R47, UR5, RZ, P0, !PT ;  /* 0x000000052fa17c10 */ /* 0x000fca00087fe4ff */
[----:B------:R0:W3:Y:S01]  /*34c0*/  @!P1 LDG.E.U16 R195, desc[UR10][R160.64] ;  /* 0x0000000aa0c39981 */ /* 0x0000e2000c1e1500 */
[----:B------:R-:W-:Y:S02]  /*34d0*/  PRMT R197, RZ, 0x7610, R197 ;  /* 0x00007610ffc57816 */ /* 0x000fe400000000c5 */
[----:B0-----:R-:W-:-:S04]  /*34e0*/  LOP3.LUT R160, R198, 0x40, RZ, 0xfc, !PT ;  /* 0x00000040c6a07812 */ /* 0x001fc800078efcff */
[----:B------:R-:W-:Y:S02]  /*34f0*/  ISETP.GE.AND P0, PT, R160, UR8, PT ;  /* 0x00000008a0007c0c */ /* 0x000fe4000bf06270 */
[----:B------:R-:W-:Y:S01]  /*3500*/  IADD3 R160, P2, R44, UR4, RZ ;  /* 0x000000042ca07c10 */ /* 0x000fe2000ff5e0ff */
[----:B------:R-:W-:-:S03]  /*3510*/  IMAD.SHL.U32 R198, R198, 0x2, RZ ;  /* 0x00000002c6c67824 */ /* 0x000fc600078e00ff */
[----:B------:R-:W-:Y:S02]  /*3520*/  IADD3.X R161, R45, UR5, RZ, P2, !PT ;  /* 0x000000052da17c10 */ /* 0x000fe400097fe4ff */
[----:B------:R0:W-:Y:S04]  /*3530*/  STS.U16 [R198+UR6], R180 ;  /* 0x000000b4c6007988 */ /* 0x0001e80008000406 */
[----:B------:R1:W3:Y:S01]  /*3540*/  @!P1 LDG.E.U16 R197, desc[UR10][R160.64] ;  /* 0x0000000aa0c59981 */ /* 0x0002e2000c1e1500 */
[----:B0-----:R-:W-:Y:S02]  /*3550*/  PRMT R180, RZ, 0x7610, R180 ;  /* 0x00007610ffb47816 */ /* 0x001fe400000000b4 */
[----:B-1----:R-:W-:-:S04]  /*3560*/  IADD3 R160, P2, R42, UR4, RZ ;  /* 0x000000042aa07c10 */ /* 0x002fc8000ff5e0ff */
[----:B------:R-:W-:Y:S01]  /*3570*/  IADD3.X R161, R43, UR5, RZ, P2, !PT ;  /* 0x000000052ba17c10 */ /* 0x000fe200097fe4ff */
[----:B------:R0:W-:Y:S04]  /*3580*/  STS.U16 [R198+UR6+0x200], R179 ;  /* 0x000200b3c6007988 */ /* 0x0001e80008000406 */
        /* <DEDUP_REMOVED lines=28> */
[----:B------:R-:W-:-:S05]  /*3750*/  IADD3.X R161, R55, UR5, RZ, P2, !PT ;  /* 0x0000000537a17c10 */ /* 0x000fca00097fe4ff */
[----:B------:R0:W3:Y:S01]  /*3760*/  @!P1 LDG.E.U16 R169, desc[UR10][R160.64] ;  /* 0x0000000aa0a99981 */ /* 0x0000e2000c1e1500 */
[----:B------:R-:W-:-:S03]  /*3770*/  PRMT R213, RZ, 0x7610, R213 ;  /* 0x00007610ffd57816 */ /* 0x000fc600000000d5 */
[----:B------:R1:W-:Y:S01]  /*3780*/  STS.U16 [R198+UR6+0x1000], R158 ;  /* 0x0010009ec6007988 */ /* 0x0003e20008000406 */
[----:B0-----:R-:W-:-:S04]  /*3790*/  IADD3 R160, P2, R52, UR4, RZ ;  /* 0x0000000434a07c10 */ /* 0x001fc8000ff5e0ff */
[----:B------:R-:W-:Y:S02]  /*37a0*/  IADD3.X R161, R53, UR5, RZ, P2, !PT ;  /* 0x0000000535a17c10 */ /* 0x000fe400097fe4ff */
[----:B-1----:R-:W-:Y:S01]  /*37b0*/  IADD3 R158, P2, R50, UR4, RZ ;  /* 0x00000004329e7c10 */ /* 0x002fe2000ff5e0ff */
[----:B------:R0:W-:Y:S04]  /*37c0*/  STS.U16 [R198+UR6+0xe00], R159 ;  /* 0x000e009fc6007988 */ /* 0x0001e80008000406 */
[----:B------:R1:W3:Y:S01]  /*37d0*/  @!P1 LDG.E.U16 R213, desc[UR10][R160.64] ;  /* 0x0000000aa0d59981 */ /* 0x0002e2000c1e1500 */
[----:B0-----:R-:W-:Y:S02]  /*37e0*/  IADD3.X R159, R51, UR5, RZ, P2, !PT ;  /* 0x00000005339f7c10 */ /* 0x001fe400097fe4ff */
[----:B-1----:R-:W-:Y:S01]  /*37f0*/  PRMT R160, RZ, 0x7610, R160 ;  /* 0x00007610ffa07816 */ /* 0x002fe200000000a0 */
[----:B------:R0:W-:Y:S05]  /*3800*/  STS.U16 [R198+UR6+0x1200], R157 ;  /* 0x0012009dc6007988 */ /* 0x0001ea0008000406 */
[----:B------:R1:W3:Y:S01]  /*3810*/  @!P1 LDG.E.U16 R160, desc[UR10][R158.64] ;  /* 0x0000000a9ea09981 */ /* 0x0002e2000c1e1500 */
[----:B0-----:R-:W-:-:S02]  /*3820*/  PRMT R157, RZ, 0x7610, R157 ;  /* 0x00007610ff9d7816 */ /* 0x001fc4000000009d */
[----:B-1----:R-:W-:-:S04]  /*3830*/  IADD3 R158, P2, R48, UR4, RZ ;  /* 0x00000004309e7c10 */ /* 0x002fc8000ff5e0ff */
[----:B------:R-:W-:-:S05]  /*3840*/  IADD3.X R159, R49, UR5, RZ, P2, !PT ;  /* 0x00000005319f7c10 */ /* 0x000fca00097fe4ff */
[----:B------:R0:W3:Y:S01]  /*3850*/  @!P1 LDG.E.U16 R157, desc[UR10][R158.64] ;  /* 0x0000000a9e9d9981 */ /* 0x0000e2000c1e1500 */
[----:B------:R-:W-:Y:S02]  /*3860*/  PRMT R161, RZ, 0x7610, R161 ;  /* 0x00007610ffa17816 */ /* 0x000fe400000000a1 */
[----:B0-----:R-:W-:-:S04]  /*3870*/  IADD3 R158, P2, R60, UR4, RZ ;  /* 0x000000043c9e7c10 */ /* 0x001fc8000ff5e0ff */
[----:B------:R-:W-:Y:S01]  /*3880*/  IADD3.X R159, R61, UR5, RZ, P2, !PT ;  /* 0x000000053d9f7c10 */ /* 0x000fe200097fe4ff */
[----:B------:R0:W-:Y:S04]  /*3890*/  STS.U16 [R198+UR6+0x1400], R168 ;  /* 0x001400a8c6007988 */ /* 0x0001e80008000406 */
[----:B------:R1:W3:Y:S01]  /*38a0*/  @!P1 LDG.E.U16 R161, desc[UR10][R158.64] ;  /* 0x0000000a9ea19981 */ /* 0x0002e2000c1e1500 */
[----:B0-----:R-:W-:Y:S02]  /*38b0*/  PRMT R168, RZ, 0x7610, R168 ;  /* 0x00007610ffa87816 */ /* 0x001fe400000000a8 */
[----:B-1----:R-:W-:-:S04]  /*38c0*/  IADD3 R158, P1, R62, UR4, RZ ;  /* 0x000000043e9e7c10 */ /* 0x002fc8000ff3e0ff */
[----:B------:R-:W-:Y:S01]  /*38d0*/  IADD3.X R159, R63, UR5, RZ, P1, !PT ;  /* 0x000000053f9f7c10 */ /* 0x000fe20008ffe4ff */
[----:B-----5:R0:W-:Y:S04]  /*38e0*/  STS.U16 [R198+UR6+0x1600], R170 ;  /* 0x001600aac6007988 */ /* 0x0201e80008000406 */
[----:B------:R1:W5:Y:S01]  /*38f0*/  @!P0 LDG.E.U16 R168, desc[UR10][R158.64] ;  /* 0x0000000a9ea88981 */ /* 0x000362000c1e1500 */
[----:B0-----:R-:W-:Y:S02]  /*3900*/  PRMT R170, RZ, 0x7610, R170 ;  /* 0x00007610ffaa7816 */ /* 0x001fe400000000aa */
[----:B-1----:R-:W-:-:S04]  /*3910*/  IADD3 R158, P1, R122, UR4, RZ ;  /* 0x000000047a9e7c10 */ /* 0x002fc8000ff3e0ff */
[----:B------:R-:W-:Y:S01]  /*3920*/  IADD3.X R159, R123, UR5, RZ, P1, !PT ;  /* 0x000000057b9f7c10 */ /* 0x000fe20008ffe4ff */
[----:B----4-:R0:W-:Y:S04]  /*3930*/  STS.U16 [R198+UR6+0x1800], R182 ;  /* 0x001800b6c6007988 */ /* 0x0101e80008000406 */
[----:B------:R1:W4:Y:S01]  /*3940*/  @!P0 LDG.E.U16 R170, desc[UR10][R158.64] ;  /* 0x0000000a9eaa8981 */ /* 0x000322000c1e1500 */
[----:B0-----:R-:W-:Y:S02]  /*3950*/  PRMT R182, RZ, 0x7610, R182 ;  /* 0x00007610ffb67816 */ /* 0x001fe400000000b6 */
[----:B-1----:R-:W-:-:S04]  /*3960*/  IADD3 R158, P1, R78, UR4, RZ ;  /* 0x000000044e9e7c10 */ /* 0x002fc8000ff3e0ff */
[----:B------:R-:W-:Y:S01]  /*3970*/  IADD3.X R159, R79, UR5, RZ, P1, !PT ;  /* 0x000000054f9f7c10 */ /* 0x000fe20008ffe4ff */
[----:B--2---:R0:W-:Y:S04]  /*3980*/  STS.U16 [R198+UR6+0x1a00], R194 ;  /* 0x001a00c2c6007988 */ /* 0x0041e80008000406 */
[----:B------:R1:W2:Y:S01]  /*3990*/  @!P0 LDG.E.U16 R182, desc[UR10][R158.64] ;  /* 0x0000000a9eb68981 */ /* 0x0002a2000c1e1500 */
[----:B0-----:R-:W-:Y:S02]  /*39a0*/  PRMT R194, RZ, 0x7610, R194 ;  /* 0x00007610ffc27816 */ /* 0x001fe400000000c2 */
[----:B-1----:R-:W-:Y:S01]  /*39b0*/  IADD3 R158, P1, R76, UR4, RZ ;  /* 0x000000044c9e7c10 */ /* 0x002fe2000ff3e0ff */
[----:B---3--:R0:W-:Y:S03]  /*39c0*/  STS.U16 [R198+UR6+0x1c00], R199 ;  /* 0x001c00c7c6007988 */ /* 0x0081e60008000406 */
[----:B------:R-:W-:Y:S01]  /*39d0*/  IADD3.X R159, R77, UR5, RZ, P1, !PT ;  /* 0x000000054d9f7c10 */ /* 0x000fe20008ffe4ff */
[----:B------:R-:W-:Y:S04]  /*39e0*/  STS.U16 [R198+UR6+0x1e00], R202 ;  /* 0x001e00cac6007988 */ /* 0x000fe80008000406 */
[----:B------:R1:W3:Y:S01]  /*39f0*/  @!P0 LDG.E.U16 R194, desc[UR10][R158.64] ;  /* 0x0000000a9ec28981 */ /* 0x0002e2000c1e1500 */
[----:B0-----:R-:W-:-:S05]  /*3a00*/  LOP3.LUT R199, R198, 0x10, RZ, 0x3c, !PT ;  /* 0x00000010c6c77812 */ /* 0x001fca00078e3cff */
[----:B------:R0:W-:Y:S01]  /*3a10*/  STS.U16 [R199+UR6+0x80], R155 ;  /* 0x0000809bc7007988 */ /* 0x0001e20008000406 */
[----:B-1----:R-:W-:-:S04]  /*3a20*/  IADD3 R158, P1, R74, UR4, RZ ;  /* 0x000000044a9e7c10 */ /* 0x002fc8000ff3e0ff */
[----:B------:R-:W-:Y:S02]  /*3a30*/  IADD3.X R159, R75, UR5, RZ, P1, !PT ;  /* 0x000000054b9f7c10 */ /* 0x000fe40008ffe4ff */
[----:B0-----:R-:W-:Y:S02]  /*3a40*/  PRMT R155, RZ, 0x7610, R155 ;  /* 0x00007610ff9b7816 */ /* 0x001fe4000000009b */
[----:B------:R-:W-:-:S04]  /*3a50*/  PRMT R202, RZ, 0x7610, R202 ;  /* 0x00007610ffca7816 */ /* 0x000fc800000000ca */
[----:B------:R0:W4:Y:S04]  /*3a60*/  @!P0 LDG.E.U16 R155, desc[UR10][R158.64] ;  /* 0x0000000a9e9b8981 */ /* 0x000128000c1e1500 */
[----:B------:R1:W-:Y:S01]  /*3a70*/  STS.U16 [R199+UR6+0x480], R112 ;  /* 0x00048070c7007988 */ /* 0x0003e20008000406 */
[----:B0-----:R-:W-:-:S04]  /*3a80*/  IADD3 R158, P1, R72, UR4, RZ ;  /* 0x00000004489e7c10 */ /* 0x001fc8000ff3e0ff */
[----:B------:R-:W-:Y:S02]  /*3a90*/  IADD3.X R159, R73, UR5, RZ, P1, !PT ;  /* 0x00000005499f7c10 */ /* 0x000fe40008ffe4ff */
[----:B-1----:R-:W-:Y:S01]  /*3aa0*/  IADD3 R112, P1, R70, UR4, RZ ;  /* 0x0000000446707c10 */ /* 0x002fe2000ff3e0ff */
[----:B------:R0:W-:Y:S04]  /*3ab0*/  STS.U16 [R199+UR6+0x280], R113 ;  /* 0x00028071c7007988 */ /* 0x0001e80008000406 */
[----:B------:R1:W3:Y:S01]  /*3ac0*/  @!P0 LDG.E.U16 R202, desc[UR10][R158.64] ;  /* 0x0000000a9eca8981 */ /* 0x0002e2000c1e1500 */
[----:B0-----:R-:W-:Y:S02]  /*3ad0*/  IADD3.X R113, R71, UR5, RZ, P1, !PT ;  /* 0x0000000547717c10 */ /* 0x001fe40008ffe4ff */
[----:B-1----:R-:W-:-:S02]  /*3ae0*/  PRMT R158, RZ, 0x7610, R158 ;  /* 0x00007610ff9e7816 */ /* 0x002fc4000000009e */
[----:B------:R-:W-:-:S04]  /*3af0*/  PRMT R159, RZ, 0x7610, R159 ;  /* 0x00007610ff9f7816 */ /* 0x000fc8000000009f */
[----:B------:R0:W4:Y:S02]  /*3b00*/  @!P0 LDG.E.U16 R158, desc[UR10][R112.64] ;  /* 0x0000000a709e8981 */ /* 0x000124000c1e1500 */
[----:B0-----:R-:W-:-:S04]  /*3b10*/  IADD3 R112, P1, R68, UR4, RZ ;  /* 0x0000000444707c10 */ /* 0x001fc8000ff3e0ff */
[----:B------:R-:W-:-:S05]  /*3b20*/  IADD3.X R113, R69, UR5, RZ, P1, !PT ;  /* 0x0000000545717c10 */ /* 0x000fca0008ffe4ff */
[----:B------:R0:W3:Y:S01]  /*3b30*/  @!P0 LDG.E.U16 R159, desc[UR10][R112.64] ;  /* 0x0000000a709f8981 */ /* 0x0000e2000c1e1500 */
[----:B------:R-:W-:Y:S02]  /*3b40*/  PRMT R238, RZ, 0x7610, R238 ;  /* 0x00007610ffee7816 */ /* 0x000fe400000000ee */
[----:B0-----:R-:W-:-:S04]  /*3b50*/  IADD3 R112, P1, R66, UR4, RZ ;  /* 0x0000000442707c10 */ /* 0x001fc8000ff3e0ff */
[----:B------:R-:W-:Y:S01]  /*3b60*/  IADD3.X R113, R67, UR5, RZ, P1, !PT ;  /* 0x0000000543717c10 */ /* 0x000fe20008ffe4ff */
[----:B------:R0:W-:Y:S04]  /*3b70*/  STS.U16 [R199+UR6+0xa80], R154 ;  /* 0x000a809ac7007988 */ /* 0x0001e80008000406 */
[----:B------:R1:W4:Y:S01]  /*3b80*/  @!P0 LDG.E.U16 R238, desc[UR10][R112.64] ;  /* 0x0000000a70ee8981 */ /* 0x000322000c1e1500 */
        /* <DEDUP_REMOVED lines=9> */
[----:B------:R1:W4:Y:S01]  /*3c20*/  @!P0 LDG.E.U16 R156, desc[UR10][R112.64] ;  /* 0x0000000a709c8981 */ /* 0x000322000c1e1500 */
        /* <DEDUP_REMOVED lines=22> */
[----:B------:R-:W-:-:S05]  /*3d90*/  IADD3.X R113, R125, UR5, RZ, P1, !PT ;  /* 0x000000057d717c10 */ /* 0x000fca0008ffe4ff */
[----:B------:R0:W4:Y:S04]  /*3da0*/  @!P0 LDG.E.U16 R171, desc[UR10][R112.64] ;  /* 0x0000000a70ab8981 */ /* 0x000128000c1e1500 */
[----:B------:R1:W-:Y:S01]  /*3db0*/  STS.U16 [R199+UR6+0x680], R151 ;  /* 0x00068097c7007988 */ /* 0x0003e20008000406 */
[C---:B0-----:R-:W-:Y:S01]  /*3dc0*/  IMAD.SHL.U32 R112, R217.reuse, 0x8, RZ ;  /* 0x00000008d9707824 */ /* 0x041fe200078e00ff */
[----:B-1----:R-:W-:-:S04]  /*3dd0*/  LOP3.LUT R151, R217, 0x7, RZ, 0xc0, !PT ;  /* 0x00000007d9977812 */ /* 0x002fc800078ec0ff */
[----:B------:R-:W-:Y:S01]  /*3de0*/  LOP3.LUT R112, R112, 0x30, RZ, 0xc0, !PT ;  /* 0x0000003070707812 */ /* 0x000fe200078ec0ff */
[----:B------:R-:W-:-:S04]  /*3df0*/  IMAD.SHL.U32 R113, R217, 0x2, RZ ;  /* 0x00000002d9717824 */ /* 0x000fc800078e00ff */
[C---:B------:R-:W-:Y:S02]  /*3e00*/  IMAD R112, R151.reuse, 0x40, R112 ;  /* 0x0000004097707824 */ /* 0x040fe400078e0270 */
[----:B------:R-:W-:-:S05]  /*3e10*/  IMAD R151, R151, 0x110, RZ ;  /* 0x0000011097977824 */ /* 0x000fca00078e02ff */
[----:B------:R-:W-:Y:S02]  /*3e20*/  LOP3.LUT R151, R151, 0x30, R113, 0x78, !PT ;  /* 0x0000003097977812 */ /* 0x000fe400078e7871 */
[----:B------:R-:W-:-:S04]  /*3e30*/  LOP3.LUT R113, R113, 0x10, RZ, 0xc0, !PT ;  /* 0x0000001071717812 */ /* 0x000fc800078ec0ff */
[----:B------:R-:W-:-:S04]  /*3e40*/  LOP3.LUT R113, R113, 0x20, R217, 0xf8, !PT ;  /* 0x0000002071717812 */ /* 0x000fc800078ef8d9 */
[----:B------:R-:W-:Y:S01]  /*3e50*/  LOP3.LUT R112, R112, R113, RZ, 0x3c, !PT ;  /* 0x0000007170707212 */ /* 0x000fe200078e3cff */
[----:B------:R-:W-:Y:S01]  /*3e60*/  IMAD.SHL.U32 R113, R217, 0x20, RZ ;  /* 0x00000020d9717824 */ /* 0x000fe200078e00ff */
[----:B------:R0:W-:Y:S04]  /*3e70*/  STS.U16 [R199+UR6+0x880], R150 ;  /* 0x00088096c7007988 */ /* 0x0001e80008000406 */
[----:B------:R-:W-:Y:S01]  /*3e80*/  LOP3.LUT R113, R113, 0x200, RZ, 0xc0, !PT ;  /* 0x0000020071717812 */ /* 0x000fe200078ec0ff */
[----:B------:R-:W-:-:S03]  /*3e90*/  IMAD.SHL.U32 R215, R215, 0x2, RZ ;  /* 0x00000002d7d77824 */ /* 0x000fc600078e00ff */
[----:B0-----:R-:W-:Y:S02]  /*3ea0*/  IADD3 R150, R112, UR6, R113 ;  /* 0x0000000670967c10 */ /* 0x001fe4000fffe071 */
[C---:B------:R-:W-:Y:S02]  /*3eb0*/  LOP3.LUT R112, R198.reuse, 0x20, RZ, 0x3c, !PT ;  /* 0x00000020c6707812 */ /* 0x040fe400078e3cff */
[----:B------:R-:W-:Y:S01]  /*3ec0*/  LOP3.LUT R198, R198, 0x30, RZ, 0x3c, !PT ;  /* 0x00000030c6c67812 */ /* 0x000fe200078e3cff */
[----:B------:R0:W-:Y:S04]  /*3ed0*/  STS.U16 [R199+UR6+0x1880], R174 ;  /* 0x001880aec7007988 */ /* 0x0001e80008000406 */
[----:B------:R-:W-:Y:S04]  /*3ee0*/  STS.U16 [R199+UR6+0x1a80], R162 ;  /* 0x001a80a2c7007988 */ /* 0x000fe80008000406 */
[----:B------:R-:W-:Y:S01]  /*3ef0*/  STS.U16 [R199+UR6+0x1c80], R183 ;  /* 0x001c80b7c7007988 */ /* 0x000fe20008000406 */
[----:B0-----:R-:W0:Y:S03]  /*3f00*/  LDC R174, c[0x0][0x238] ;  /* 0x00008e00ffae7b82 */ /* 0x001e260000000800 */
[----:B------:R-:W-:Y:S04]  /*3f10*/  STS.U16 [R199+UR6+0x1e80], R186 ;  /* 0x001e80bac7007988 */ /* 0x000fe80008000406 */
[----:B------:R1:W-:Y:S04]  /*3f20*/  STS.U16 [R112+UR6+0x100], R84 ;  /* 0x0001005470007988 */ /* 0x0003e80008000406 */
[----:B------:R-:W-:Y:S04]  /*3f30*/  STS.U16 [R112+UR6+0x300], R107 ;  /* 0x0003006b70007988 */ /* 0x000fe80008000406 */
[----:B------:R-:W-:Y:S04]  /*3f40*/  STS.U16 [R112+UR6+0x500], R106 ;  /* 0x0005006a70007988 */ /* 0x000fe80008000406 */
[----:B------:R-:W-:Y:S01]  /*3f50*/  STS.U16 [R112+UR6+0x700], R105 ;  /* 0x0007006970007988 */ /* 0x000fe20008000406 */
[----:B-1----:R-:W-:-:S03]  /*3f60*/  LOP3.LUT R84, R215, 0x50, RZ, 0x3c, !PT ;  /* 0x00000050d7547812 */ /* 0x002fc600078e3cff */
[----:B------:R-:W-:Y:S04]  /*3f70*/  STS.U16 [R112+UR6+0x900], R104 ;  /* 0x0009006870007988 */ /* 0x000fe80008000406 */
        /* <DEDUP_REMOVED lines=11> */
[----:B------:R1:W-:Y:S04]  /*4030*/  STS.U16 [R198+UR6+0x1380], R85 ;  /* 0x00138055c6007988 */ /* 0x0003e80008000406 */
[----:B------:R-:W-:Y:S04]  /*4040*/  STS.U16 [R198+UR6+0x180], R94 ;  /* 0x0001805ec6007988 */ /* 0x000fe80008000406 */
[----:B------:R-:W-:Y:S01]  /*4050*/  STS.U16 [R198+UR6+0x380], R93 ;  /* 0x0003805dc6007988 */ /* 0x000fe20008000406 */
[----:B-1----:R-:W-:-:S03]  /*4060*/  LOP3.LUT R85, R215, 0x40, RZ, 0x3c, !PT ;  /* 0x00000040d7557812 */ /* 0x002fc600078e3cff */
[----:B------:R-:W-:Y:S04]  /*4070*/  STS.U16 [R198+UR6+0x580], R92 ;  /* 0x0005805cc6007988 */ /* 0x000fe80008000406 */
[----:B------:R-:W-:Y:S04]  /*4080*/  STS.U16 [R198+UR6+0x780], R91 ;  /* 0x0007805bc6007988 */ /* 0x000fe80008000406 */
[----:B------:R1:W-:Y:S04]  /*4090*/  STS.U16 [R198+UR6+0x980], R90 ;  /* 0x0009805ac6007988 */ /* 0x0003e80008000406 */
[----:B------:R-:W-:Y:S04]  /*40a0*/  STS.U16 [R198+UR6+0xb80], R89 ;  /* 0x000b8059c6007988 */ /* 0x000fe80008000406 */
[----:B------:R5:W-:Y:S04]  /*40b0*/  STS.U16 [R198+UR6+0xd80], R88 ;  /* 0x000d8058c6007988 */ /* 0x000be80008000406 */
[----:B------:R-:W-:Y:S01]  /*40c0*/  STS.U16 [R198+UR6+0xf80], R87 ;  /* 0x000f8057c6007988 */ /* 0x000fe20008000406 */
[----:B-1----:R-:W-:-:S03]  /*40d0*/  LOP3.LUT R90, R215, 0x70, RZ, 0x3c, !PT ;  /* 0x00000070d75a7812 */ /* 0x002fc600078e3cff */
[----:B------:R-:W-:Y:S01]  /*40e0*/  STS.U16 [R198+UR6+0x1180], R86 ;  /* 0x00118056c6007988 */ /* 0x000fe20008000406 */
[----:B-----5:R-:W-:-:S03]  /*40f0*/  LOP3.LUT R88, R215, 0x60, RZ, 0x3c, !PT ;  /* 0x00000060d7587812 */ /* 0x020fc600078e3cff */
        /* <DEDUP_REMOVED lines=9> */
[----:B--2---:R-:W-:Y:S04]  /*4190*/  STS.U16 [R215+UR6+0x2880], R182 ;  /* 0x002880b6d7007988 */ /* 0x004fe80008000406 */
[----:B------:R-:W-:Y:S04]  /*41a0*/  STS.U16 [R199+UR6+0x2100], R189 ;  /* 0x002100bdc7007988 */ /* 0x000fe80008000406 */
[----:B------:R-:W-:Y:S04]  /*41b0*/  STS.U16 [R199+UR6+0x2900], R157 ;  /* 0x0029009dc7007988 */ /* 0x000fe80008000406 */
[----:B---3--:R-:W-:Y:S04]  /*41c0*/  STS.U16 [R199+UR6+0x2180], R154 ;  /* 0x0021809ac7007988 */ /* 0x008fe80008000406 */
[----:B----4-:R-:W-:Y:S04]  /*41d0*/  STS.U16 [R199+UR6+0x2980], R153 ;  /* 0x00298099c7007988 */ /* 0x010fe80008000406 */
[----:B------:R-:W-:Y:S04]  /*41e0*/  STS.U16 [R112+UR6+0x2200], R176 ;  /* 0x002200b070007988 */ /* 0x000fe80008000406 */
[----:B------:R-:W-:Y:S04]  /*41f0*/  STS.U16 [R112+UR6+0x2280], R238 ;  /* 0x002280ee70007988 */ /* 0x000fe80008000406 */
[----:B------:R-:W-:Y:S04]  /*4200*/  STS.U16 [R112+UR6+0x2a00], R160 ;  /* 0x002a00a070007988 */ /* 0x000fe80008000406 */
[----:B------:R1:W-:Y:S04]  /*4210*/  STS.U16 [R112+UR6+0x2a80], R152 ;  /* 0x002a809870007988 */ /* 0x0003e80008000406 */
        /* <DEDUP_REMOVED lines=19> */
[----:B------:R-:W-:Y:S01]  /*4350*/  STS.U16 [R90+UR6+0x2f80], R171 ;  /* 0x002f80ab5a007988 */ /* 0x000fe20008000406 */
[----:B------:R-:W-:Y:S06]  /*4360*/  BAR.SYNC.DEFER_BLOCKING 0x0 ;  /* 0x0000000000007b1d */ /* 0x000fec0000010000 */
[----:B------:R-:W-:Y:S04]  /*4370*/  LDSM.16.MT88.4 R84, [R150] ;  /* 0x000000009654783b */ /* 0x000fe80000004200 */
[----:B------:R-:W2:Y:S04]  /*4380*/  LDSM.16.M88.4 R104, [R151+UR6+0x2000] ;  /* 0x002000069768783b */ /* 0x000ea80008000200 */
[----:B------:R-:W3:Y:S04]  /*4390*/  LDSM.16.M88.4 R92, [R151+UR6+0x2800] ;  /* 0x00280006975c783b */ /* 0x000ee80008000200 */
[----:B------:R-:W4:Y:S01]  /*43a0*/  LDSM.16.MT88.4 R96, [R150+0x400] ;  /* 0x000400009660783b */ /* 0x000f220000004200 */
[----:B-1----:R-:W-:-:S03]  /*43b0*/  LOP3.LUT R152, R151, 0x40, RZ, 0x3c, !PT ;  /* 0x0000004097987812 */ /* 0x002fc600078e3cff */
[----:B------:R-:W-:Y:S04]  /*43c0*/  LDSM.16.MT88.4 R112, [R150+0x800] ;  /* 0x000800009670783b */ /* 0x000fe80000004200 */
[----:B------:R-:W-:Y:S01]  /*43d0*/  LDSM.16.M88.4 R88, [R152+UR6+0x2800] ;  /* 0x002800069858783b */ /* 0x000fe20008000200 */
[C---:B--2---:R-:W-:Y:S06]  /*43e0*/  HMMA.16816.F32 R108, R84.reuse, R104, R108 ;  /* 0x00000068546c723c */ /* 0x044fec000000186c */
[----:B---3--:R-:W-:Y:S01]  /*43f0*/  HMMA.16816.F32 R100, R84, R92, R100 ;  /* 0x0000005c5464723c */ /* 0x008fe20000001864 */
[----:B------:R-:W1:-:S15]  /*4400*/  LDSM.16.M88.4 R84, [R152+UR6+0x2000] ;  /* 0x002000069854783b */ /* 0x000e5e0008000200 */
[----:B------:R-:W-:-:S02]  /*4410*/  NOP ;  /* 0x0000000000007918 */ /* 0x000fc40000000000 */
[C---:B----4-:R-:W-:Y:S01]  /*4420*/  HMMA.16816.F32 R108, R96.reuse, R106, R108 ;  /* 0x0000006a606c723c */ /* 0x050fe2000000186c */
[----:B------:R-:W-:Y:S05]  /*4430*/  LDSM.16.M88.4 R104, [R151+UR6+0x2880] ;  /* 0x002880069768783b */ /* 0x000fea0008000200 */
[----:B------:R-:W-:Y:S01]  /*4440*/  HMMA.16816.F32 R100, R96, R94, R100 ;  /* 0x0000005e6064723c */ /* 0x000fe20000001864 */
[----:B------:R-:W2:-:S15]  /*4450*/  LDSM.16.MT88.4 R92, [R150+0xc00] ;  /* 0x000c0000965c783b */ /* 0x000e9e0000004200 */
[----:B------:R-:W-:-:S02]  /*4460*/  NOP ;  /* 0x0000000000007918 */ /* 0x000fc40000000000 */
[C---:B-1----:R-:W-:Y:S01]  /*4470*/  HMMA.16816.F32 R96, R112.reuse, R84, R108 ;  /* 0x000000547060723c */ /* 0x042fe2000000186c */
[----:B------:R-:W-:Y:S05]  /*4480*/  LDSM.16.MT88.4 R108, [R150+0x1000] ;  /* 0x00100000966c783b */ /* 0x000fea0000004200 */
[----:B------:R-:W-:Y:S01]  /*4490*/  HMMA.16816.F32 R112, R112, R88, R100 ;  /* 0x000000587070723c */ /* 0x000fe20000001864 */
[----:B------:R-:W1:-:S15]  /*44a0*/  LDSM.16.M88.4 R100, [R151+UR6+0x2080] ;  /* 0x002080069764783b */ /* 0x000e5e0008000200 */
[----:B------:R-:W-:-:S02]  /*44b0*/  NOP ;  /* 0x0000000000007918 */ /* 0x000fc40000000000 */
[C---:B--2---:R-:W-:Y:S01]  /*44c0*/  HMMA.16816.F32 R96, R92.reuse, R86, R96 ;  /* 0x000000565c60723c */ /* 0x044fe20000001860 */
[----:B------:R-:W2:Y:S05]  /*44d0*/  LDSM.16.MT88.4 R84, [R150+0x1400] ;  /* 0x001400009654783b */ /* 0x000eaa0000004200 */
[----:B------:R-:W-:Y:S01]  /*44e0*/  HMMA.16816.F32 R112, R92, R90, R112 ;  /* 0x0000005a5c70723c */ /* 0x000fe20000001870 */
[----:B------:R-:W-:Y:S04]  /*44f0*/  LDSM.16.MT88.4 R88, [R150+0x1800] ;  /* 0x001800009658783b */ /* 0x000fe80000004200 */
[----:B------:R-:W3:-:S13]  /*4500*/  LDSM.16.M88.4 R92, [R152+UR6+0x2080] ;  /* 0x00208006985c783b */ /* 0x000eda0008000200 */
[C---:B-1----:R-:W-:Y:S06]  /*4510*/  HMMA.16816.F32 R96, R108.reuse, R100, R96 ;  /* 0x000000646c60723c */ /* 0x042fec0000001860 */
[----:B------:R-:W-:Y:S01]  /*4520*/  HMMA.16816.F32 R108, R108, R104, R112 ;  /* 0x000000686c6c723c */ /* 0x000fe20000001870 */
[----:B------:R-:W1:-:S15]  /*4530*/  LDSM.16.M88.4 R112, [R152+UR6+0x2880] ;  /* 0x002880069870783b */ /* 0x000e5e0008000200 */
[----:B------:R-:W-:-:S02]  /*4540*/  NOP ;  /* 0x0000000000007918 */ /* 0x000fc40000000000 */
[C---:B--2---:R-:W-:Y:S01]  /*4550*/  HMMA.16816.F32 R96, R84.reuse, R102, R96 ;  /* 0x000000665460723c */ /* 0x044fe20000001860 */
[----:B------:R-:W2:Y:S05]  /*4560*/  LDSM.16.MT88.4 R100, [R150+0x1c00] ;  /* 0x001c00009664783b */ /* 0x000eaa0000004200 */
[----:B------:R-:W-:Y:S01]  /*4570*/  HMMA.16816.F32 R108, R84, R106, R108 ;  /* 0x0000006a546c723c */ /* 0x000fe2000000186c */
[----:B------:R-:W-:-:S15]  /*4580*/  VIADD R139, R139, 0xffffffff ;  /* 0xffffffff8b8b7836 */ /* 0x000fde0000000000 */
[----:B------:R-:W-:-:S02]  /*4590*/  NOP ;  /* 0x0000000000007918 */ /* 0x000fc40000000000 */
[C---:B---3--:R-:W-:Y:S06]  /*45a0*/  HMMA.16816.F32 R96, R88.reuse, R92, R96 ;  /* 0x0000005c5860723c */ /* 0x048fec0000001860 */
[----:B-1----:R-:W-:Y:S01]  /*45b0*/  HMMA.16816.F32 R88, R88, R112, R108 ;  /* 0x000000705858723c */ /* 0x002fe2000000186c */
[----:B------:R-:W-:Y:S01]  /*45c0*/  ISETP.NE.U32.AND P0, PT, R139, RZ, PT ;  /* 0x000000ff8b00720c */ /* 0x000fe20003f05070 */
[----:B0-----:R-:W-:Y:S01]  /*45d0*/  IMAD.SHL.U32 R174, R174, 0x80, RZ ;  /* 0x00000080aeae7824 */ /* 0x001fe200078e00ff */
[----:B------:R-:W-:Y:S02]  /*45e0*/  UIMAD.WIDE UR4, UR7, 0x2, UR4 ;  /* 0x00000002070478a5 */ /* 0x000fe4000f8e0204 */
[----:B------:R-:W-:Y:S01]  /*45f0*/  UIADD3 UR8, UR8, -0x80, URZ ;  /* 0xffffff8008087890 */ /* 0x000fe2000fffe03f */
[----:B------:R-:W-:-:S12]  /*4600*/  IMAD.WIDE R126, R174, 0x2, R126 ;  /* 0x00000002ae7e7825 */ /* 0x000fd800078e027e */
[C---:B--2---:R-:W-:Y:S06]  /*4610*/  HMMA.16816.F32 R108, R100.reuse, R94, R96 ;  /* 0x0000005e646c723c */ /* 0x044fec0000001860 */
[----:B------:R-:W-:Y:S01]  /*4620*/  HMMA.16816.F32 R100, R100, R114, R88 ;  /* 0x000000726464723c */ /* 0x000fe20000001858 */
[----:B------:R-:W-:-:S08]  /*4630*/  NOP ;  /* 0x0000000000007918 */ /* 0x000fd00000000000 */
[----:B------:R-:W-:-:S15]  /*4640*/  @P0 BRA `(.L_x_1) ;  /* 0xffffffd800800947 */ /* 0x000fde000383ffff */
[----:B------:R-:W-:Y:S02]  /*4650*/  F2FP.F16.F32.PACK_AB R103, R103, R111 ;  /* 0x0000006f6767723e */ /* 0x000fe400000000ff */
[----:B------:R-:W-:Y:S02]  /*4660*/  F2FP.F16.F32.PACK_AB R102, R102, R110 ;  /* 0x0000006e6666723e */ /* 0x000fe400000000ff */
[----:B------:R-:W-:Y:S02]  /*4670*/  F2FP.F16.F32.PACK_AB R101, R101, R109 ;  /* 0x0000006d6565723e */ /* 0x000fe400000000ff */
[----:B------:R-:W-:-:S07]  /*4680*/  F2FP.F16.F32.PACK_AB R100, R100, R108 ;  /* 0x0000006c6464723e */ /* 0x000fce00000000ff */
.L_x_0:
[----:B------:R-:W-:Y:S01]  /*4690*/  BAR.SYNC.DEFER_BLOCKING 0x0 ;  /* 0x0000000000007b1d */ /* 0x000fe20000010000 */
[C---:B------:R-:W-:Y:S01]  /*46a0*/  IMAD.SHL.U32 R4, R217.reuse, 0x10, RZ ;  /* 0x00000010d9047824 */ /* 0x040fe200078e00ff */
[----:B------:R-:W-:Y:S01]  /*46b0*/  LOP3.LUT R216, R216, 0x180, RZ, 0xc0, !PT ;  /* 0x00000180d8d87812 */ /* 0x000fe200078ec0ff */
[----:B------:R-:W-:Y:S01]  /*46c0*/  IMAD.SHL.U32 R217, R217, 0x40, RZ ;  /* 0x00000040d9d97824 */ /* 0x000fe200078e00ff */
[--C-:B------:R-:W-:Y:S02]  /*46d0*/  LOP3.LUT R15, R3, 0xe, R2.reuse, 0xfe, !PT ;  /* 0x0000000e030f7812 */ /* 0x100fe400078efe02 */
[----:B------:R-:W-:Y:S01]  /*46e0*/  LOP3.LUT R4, R4, 0x70, RZ, 0xc0, !PT ;  /* 0x0000007004047812 */ /* 0x000fe200078ec0ff */
[----:B------:R-:W-:Y:S01]  /*46f0*/  ULDC UR4, c[0x0][0x244] ;  /* 0x0000910000047ab9 */ /* 0x000fe20000000800 */
[----:B------:R-:W0:Y:S01]  /*4700*/  S2R R5, SR_TID.X ;  /* 0x0000000000057919 */ /* 0x000e220000002100 */
[----:B------:R-:W-:Y:S02]  /*4710*/  LOP3.LUT R217, R217, 0x200, RZ, 0xc0, !PT ;  /* 0x00000200d9d97812 */ /* 0x000fe400078ec0ff */
[----:B------:R-:W-:-:S02]  /*4720*/  LOP3.LUT R21, R3, 0xc, R2, 0xfe, !PT ;  /* 0x0000000c03157812 */ /* 0x000fc400078efe02 */
[----:B------:R-:W-:Y:S02]  /*4730*/  IADD3 R217, R217, UR6, R4 ;  /* 0x00000006d9d97c10 */ /* 0x000fe4000fffe004 */
[C---:B------:R-:W-:Y:S02]  /*4740*/  LOP3.LUT R4, R3.reuse, R2, RZ, 0xfc, !PT ;  /* 0x0000000203047212 */ /* 0x040fe400078efcff */
[----:B------:R-:W-:Y:S01]  /*4750*/  LOP3.LUT R22, R3, 0xa, R2, 0xfe, !PT ;  /* 0x0000000a03167812 */ /* 0x000fe200078efe02 */
[----:B------:R-:W-:-:S05]  /*4760*/  IMAD.IADD R216, R216, 0x1, R217 ;  /* 0x00000001d8d87824 */ /* 0x000fca00078e02d9 */
[----:B------:R-:W-:Y:S01]  /*4770*/  STSM.16.M88.4 [R216], R100 ;  /* 0x00000064d8007844 */ /* 0x000fe20000000200 */
[----:B0-----:R-:W-:-:S04]  /*4780*/  LOP3.LUT R5, R5, 0x3f, RZ, 0xc0, !PT ;  /* 0x0000003f05057812 */ /* 0x001fc800078ec0ff */
[----:B------:R-:W-:Y:S01]  /*4790*/  LEA R6, R5, UR6, 0x4 ;  /* 0x0000000605067c11 */ /* 0x000fe2000f8e20ff */
[----:B------:R-:W-:Y:S01]  /*47a0*/  BAR.SYNC.DEFER_BLOCKING 0x0 ;  /* 0x0000000000007b1d */ /* 0x000fe20000010000 */
[----:B------:R-:W-:-:S05]  /*47b0*/  IMAD R5, R0, UR4, RZ ;  /* 0x0000000400057c24 */ /* 0x000fca000f8e02ff */
[----:B------:R-:W-:Y:S01]  /*47c0*/  ULDC.64 UR6, c[0x0][0x228] ;  /* 0x00008a0000067ab9 */ /* 0x000fe20000000a00 */
[----:B------:R-:W-:Y:S01]  /*47d0*/  ULDC.64 UR4, c[0x0][0x220] ;  /* 0x0000880000047ab9 */ /* 0x000fe20000000a00 */
[----:B------:R-:W-:Y:S01]  /*47e0*/  ISETP.GE.AND P0, PT, R0, UR6, PT ;  /* 0x0000000600007c0c */ /* 0x000fe2000bf06270 */
[----:B------:R-:W-:Y:S01]  /*47f0*/  ULDC UR6, c[0x0][0x248] ;  /* 0x0000920000067ab9 */ /* 0x000fe20000000800 */
[----:B------:R-:W-:Y:S01]  /*4800*/  LOP3.LUT R0, R3, 0x2, R2, 0xfe, !PT ;  /* 0x0000000203007812 */ /* 0x000fe200078efe02 */
[----:B------:R-:W-:Y:S01]  /*4810*/  IMAD R7, R4, UR6, RZ ;  /* 0x0000000604077c24 */ /* 0x000fe2000f8e02ff */
[C---:B------:R-:W-:Y:S01]  /*4820*/  LEA R12, P2, R5.reuse, UR4, 0x1 ;  /* 0x00000004050c7c11 */ /* 0x040fe2000f8408ff */
[----:B------:R-:W-:Y:S01]  /*4830*/  IMAD R11, R22, UR6, RZ ;  /* 0x00000006160b7c24 */ /* 0x000fe2000f8e02ff */
[----:B------:R-:W-:Y:S01]  /*4840*/  ISETP.LT.AND P1, PT, R4, UR7, !P0 ;  /* 0x0000000704007c0c */ /* 0x000fe2000c721270 */
[C---:B------:R-:W-:Y:S01]  /*4850*/  IMAD R8, R0.reuse, UR6, RZ ;  /* 0x0000000600087c24 */ /* 0x040fe2000f8e02ff */
[----:B------:R-:W-:Y:S01]  /*4860*/  LEA.HI.X.SX32 R20, R5, UR5, 0x1, P2 ;  /* 0x0000000505147c11 */ /* 0x000fe200090f0eff */
[----:B------:R-:W-:Y:S01]  /*4870*/  IMAD R13, R21, UR6, RZ ;  /* 0x00000006150d7c24 */ /* 0x000fe2000f8e02ff */
[----:B------:R-:W-:Y:S01]  /*4880*/  LEA R4, P2, R7, R12, 0x1 ;  /* 0x0000000c07047211 */ /* 0x000fe200078408ff */
[----:B------:R-:W-:Y:S01]  /*4890*/  IMAD R14, R15, UR6, RZ ;  /* 0x000000060f0e7c24 */ /* 0x000fe2000f8e02ff */
[----:B------:R-:W-:-:S02]  /*48a0*/  ISETP.LT.AND P4, PT, R0, UR7, !P0 ;  /* 0x0000000700007c0c */ /* 0x000fc4000c781270 */
[----:B------:R-:W-:Y:S01]  /*48b0*/  LEA.HI.X.SX32 R5, R7, R20, 0x1, P2 ;  /* 0x0000001407057211 */ /* 0x000fe200010f0eff */
[----:B------:R0:W1:Y:S01]  /*48c0*/  LDS.128 R16, [R6] ;  /* 0x0000000006107984 */ /* 0x0000620000000c00 */
[----:B------:R-:W-:Y:S02]  /*48d0*/  LOP3.LUT R0, R3, 0x8, R2, 0xfe, !PT ;  /* 0x0000000803007812 */ /* 0x000fe400078efe02 */
[----:B0-----:R-:W-:-:S04]  /*48e0*/  LEA R6, P3, R8, R12, 0x1 ;  /* 0x0000000c08067211 */ /* 0x001fc800078608ff */
[----:B------:R-:W-:Y:S02]  /*48f0*/  LEA.HI.X.SX32 R7, R8, R20, 0x1, P3 ;  /* 0x0000001408077211 */ /* 0x000fe400018f0eff */
[C-C-:B------:R-:W-:Y:S02]  /*4900*/  LOP3.LUT R8, R3.reuse, 0x6, R2.reuse, 0xfe, !PT ;  /* 0x0000000603087812 */ /* 0x140fe400078efe02 */
[----:B------:R-:W-:Y:S02]  /*4910*/  LOP3.LUT R2, R3, 0x4, R2, 0xfe, !PT ;  /* 0x0000000403027812 */ /* 0x000fe400078efe02 */
[----:B------:R-:W-:Y:S01]  /*4920*/  ISETP.LT.AND P3, PT, R0, UR7, !P0 ;  /* 0x0000000700007c0c */ /* 0x000fe2000c761270 */
[----:B------:R-:W-:Y:S01]  /*4930*/  IMAD R9, R8, UR6, RZ ;  /* 0x0000000608097c24 */ /* 0x000fe2000f8e02ff */
[C---:B------:R-:W-:Y:S01]  /*4940*/  ISETP.LT.AND P5, PT, R2.reuse, UR7, !P0 ;  /* 0x0000000702007c0c */ /* 0x040fe2000c7a1270 */
[----:B------:R-:W-:Y:S02]  /*4950*/  IMAD R3, R2, UR6, RZ ;  /* 0x0000000602037c24 */ /* 0x000fe4000f8e02ff */
[----:B------:R-:W-:-:S03]  /*4960*/  IMAD R0, R0, UR6, RZ ;  /* 0x0000000600007c24 */ /* 0x000fc6000f8e02ff */
[----:B------:R-:W-:-:S04]  /*4970*/  LEA R2, P6, R3, R12, 0x1 ;  /* 0x0000000c03027211 */ /* 0x000fc800078c08ff */
[----:B------:R-:W-:Y:S01]  /*4980*/  LEA.HI.X.SX32 R3, R3, R20, 0x1, P6 ;  /* 0x0000001403037211 */ /* 0x000fe200030f0eff */
[----:B-1----:R0:W-:Y:S04]  /*4990*/  @P1 STG.E.U16 desc[UR10][R4.64], R16 ;  /* 0x0000001004001986 */ /* 0x0021e8000c10150a */
[----:B------:R1:W-:Y:S01]  /*49a0*/  @P4 STG.E.U16 desc[UR10][R6.64], R17 ;  /* 0x0000001106004986 */ /* 0x0003e2000c10150a */
[----:B------:R-:W-:Y:S02]  /*49b0*/  ISETP.LT.AND P4, PT, R8, UR7, !P0 ;  /* 0x0000000708007c0c */ /* 0x000fe4000c781270 */
[-C--:B------:R-:W-:Y:S01]  /*49c0*/  LEA R8, P6, R11, R12.reuse, 0x1 ;  /* 0x0000000c0b087211 */ /* 0x080fe200078c08ff */
[----:B------:R2:W-:Y:S01]  /*49d0*/  @P5 STG.E.U16 desc[UR10][R2.64], R18 ;  /* 0x0000001202005986 */ /* 0x0005e2000c10150a */
[----:B0-----:R-:W-:-:S02]  /*49e0*/  LEA R4, P1, R9, R12, 0x1 ;  /* 0x0000000c09047211 */ /* 0x001fc400078208ff */
[C---:B-1----:R-:W-:Y:S02]  /*49f0*/  LEA R6, P2, R0.reuse, R12, 0x1 ;  /* 0x0000000c00067211 */ /* 0x042fe400078408ff */
[----:B------:R-:W-:Y:S02]  /*4a00*/  LEA.HI.X.SX32 R5, R9, R20, 0x1, P1 ;  /* 0x0000001409057211 */ /* 0x000fe400008f0eff */
[----:B------:R-:W-:Y:S02]  /*4a10*/  LEA R10, P1, R13, R12, 0x1 ;  /* 0x0000000c0d0a7211 */ /* 0x000fe400078208ff */
[-C--:B------:R-:W-:Y:S01]  /*4a20*/  LEA.HI.X.SX32 R7, R0, R20.reuse, 0x1, P2 ;  /* 0x0000001400077211 */ /* 0x080fe200010f0eff */
[----:B------:R0:W-:Y:S01]  /*4a30*/  @P4 STG.E.U16 desc[UR10][R4.64], R19 ;  /* 0x0000001304004986 */ /* 0x0001e2000c10150a */
[----:B------:R-:W-:Y:S02]  /*4a40*/  LEA.HI.X.SX32 R9, R11, R20, 0x1, P6 ;  /* 0x000000140b097211 */ /* 0x000fe400030f0eff */
[----:B------:R-:W-:-:S02]  /*4a50*/  ISETP.LT.AND P2, PT, R22, UR7, !P0 ;  /* 0x0000000716007c0c */ /* 0x000fc4000c741270 */
[----:B------:R-:W-:Y:S02]  /*4a60*/  LEA.HI.X.SX32 R11, R13, R20, 0x1, P1 ;  /* 0x000000140d0b7211 */ /* 0x000fe400008f0eff */
[----:B------:R-:W-:Y:S02]  /*4a70*/  ISETP.LT.AND P1, PT, R21, UR7, !P0 ;  /* 0x0000000715007c0c */ /* 0x000fe4000c721270 */
[----:B------:R-:W-:Y:S02]  /*4a80*/  ISETP.LT.AND P0, PT, R15, UR7, !P0 ;  /* 0x000000070f007c0c */ /* 0x000fe4000c701270 */
[----:B--2---:R-:W-:Y:S02]  /*4a90*/  PRMT R3, R16, 0x7632, R3 ;  /* 0x0000763210037816 */ /* 0x004fe40000000003 */
[----:B------:R-:W-:Y:S02]  /*4aa0*/  PRMT R17, R17, 0x7632, R17 ;  /* 0x0000763211117816 */ /* 0x000fe40000000011 */
[----:B0-----:R-:W-:Y:S01]  /*4ab0*/  PRMT R5, R18, 0x7632, R5 ;  /* 0x0000763212057816 */ /* 0x001fe20000000005 */
[----:B------:R0:W-:Y:S01]  /*4ac0*/  @P3 STG.E.U16 desc[UR10][R6.64], R3 ;  /* 0x0000000306003986 */ /* 0x0001e2000c10150a */
[----:B------:R-:W-:-:S03]  /*4ad0*/  LEA R12, P6, R14, R12, 0x1 ;  /* 0x0000000c0e0c7211 */ /* 0x000fc600078c08ff */
[----:B------:R0:W-:Y:S01]  /*4ae0*/  @P2 STG.E.U16 desc[UR10][R8.64], R17 ;  /* 0x0000001108002986 */ /* 0x0001e2000c10150a */
[----:B------:R-:W-:-:S03]  /*4af0*/  LEA.HI.X.SX32 R13, R14, R20, 0x1, P6 ;  /* 0x000000140e0d7211 */ /* 0x000fc600030f0eff */
[----:B------:R0:W-:Y:S01]  /*4b00*/  @P1 STG.E.U16 desc[UR10][R10.64], R5 ;  /* 0x000000050a001986 */ /* 0x0001e2000c10150a */
[----:B------:R-:W-:Y:S05]  /*4b10*/  @!P0 EXIT ;  /* 0x000000000000894d */ /* 0x000fea0003800000 */
[----:B0-----:R-:W-:-:S05]  /*4b20*/  PRMT R6, R19, 0x7632, R6 ;  /* 0x0000763213067816 */ /* 0x001fca0000000006 */
[----:B------:R-:W-:Y:S01]  /*4b30*/  STG.E.U16 desc[UR10][R12.64], R6 ;  /* 0x000000060c007986 */ /* 0x000fe2000c10150a */
[----:B------:R-:W-:Y:S05]  /*4b40*/  EXIT ;  /* 0x000000000000794d */ /* 0x000fea0003800000 */
.L_x_2:
[----:B------:R-:W-:-:S00]  /*4b50*/  BRA `(.L_x_2) ;  /* 0xfffffffc00fc7947 */ /* 0x000fc0000383ffff */
[----:B------:R-:W-:-:S00]  /*4b60*/  NOP ;  /* 0x0000000000007918 */ /* 0x000fc00000000000 */
        /* <DEDUP_REMOVED lines=9> */
.L_x_3:


//--------------------- .nv.shared.matmul_kernel  --------------------------
	.section	.nv.shared.matmul_kernel,"aw",@nobits
	.sectionflags	@""
	.align	16
	.zero		1024


//--------------------- .nv.shared.reserved.0     --------------------------
	.section	.nv.shared.reserved.0,"aw",@nobits
	.weak		__nv_reservedSMEM_offset_0_alias
	.size		__nv_reservedSMEM_offset_0_alias, 0, 0
	.other		__nv_reservedSMEM_offset_0_alias,@"STO_CUDA_RESERVED_SHARED STV_DEFAULT"
__nv_reservedSMEM_offset_0_alias:
	.zero		0


//--------------------- .nv.constant0.matmul_kernel --------------------------
	.section	.nv.constant0.matmul_kernel,"a",@progbits
	.sectionflags	@""
	.align	4
.nv.constant0.matmul_kernel:
	.zero		608


//--------------------- SYMBOLS --------------------------

	.type		.nv.reservedSmem.offset0,@object
	.size		.nv.reservedSmem.offset0,0x4
